//
// Generated by NVIDIA NVVM Compiler
//
// Compiler Build ID: CL-36424714
// Cuda compilation tools, release 13.0, V13.0.88
// Based on NVVM 20.0.0
//

.version 9.0
.target sm_100
.address_size 64

	// .globl	_Z9matrixAddPfS_S_i
// _ZZ23matrixMultiplyOptimizedPfS_S_iE5tileA has been demoted
// _ZZ23matrixMultiplyOptimizedPfS_S_iE5tileB has been demoted

.visible .entry _Z9matrixAddPfS_S_i(
	.param .u64 .ptr .align 1 _Z9matrixAddPfS_S_i_param_0,
	.param .u64 .ptr .align 1 _Z9matrixAddPfS_S_i_param_1,
	.param .u64 .ptr .align 1 _Z9matrixAddPfS_S_i_param_2,
	.param .u32 _Z9matrixAddPfS_S_i_param_3
)
{
	.reg .pred 	%p<2>;
	.reg .b32 	%r<12>;
	.reg .b32 	%f<4>;
	.reg .b64 	%rd<11>;

	ld.param.u64 	%rd1, [_Z9matrixAddPfS_S_i_param_0];
	ld.param.u64 	%rd2, [_Z9matrixAddPfS_S_i_param_1];
	ld.param.u64 	%rd3, [_Z9matrixAddPfS_S_i_param_2];
	ld.param.u32 	%r3, [_Z9matrixAddPfS_S_i_param_3];
	mov.u32 	%r4, %ctaid.y;
	mov.u32 	%r5, %ntid.y;
	mov.u32 	%r6, %tid.y;
	mad.lo.s32 	%r1, %r4, %r5, %r6;
	mov.u32 	%r7, %ctaid.x;
	mov.u32 	%r8, %ntid.x;
	mov.u32 	%r9, %tid.x;
	mad.lo.s32 	%r2, %r7, %r8, %r9;
	max.s32 	%r10, %r1, %r2;
	setp.ge.s32 	%p1, %r10, %r3;
	@%p1 bra 	$L__BB0_2;
	cvta.to.global.u64 	%rd4, %rd1;
	cvta.to.global.u64 	%rd5, %rd2;
	cvta.to.global.u64 	%rd6, %rd3;
	mad.lo.s32 	%r11, %r3, %r1, %r2;
	mul.wide.s32 	%rd7, %r11, 4;
	add.s64 	%rd8, %rd4, %rd7;
	ld.global.f32 	%f1, [%rd8];
	add.s64 	%rd9, %rd5, %rd7;
	ld.global.f32 	%f2, [%rd9];
	add.f32 	%f3, %f1, %f2;
	add.s64 	%rd10, %rd6, %rd7;
	st.global.f32 	[%rd10], %f3;
$L__BB0_2:
	ret;

}
	// .globl	_Z14matrixMultiplyPfS_S_i
.visible .entry _Z14matrixMultiplyPfS_S_i(
	.param .u64 .ptr .align 1 _Z14matrixMultiplyPfS_S_i_param_0,
	.param .u64 .ptr .align 1 _Z14matrixMultiplyPfS_S_i_param_1,
	.param .u64 .ptr .align 1 _Z14matrixMultiplyPfS_S_i_param_2,
	.param .u32 _Z14matrixMultiplyPfS_S_i_param_3
)
{
	.reg .pred 	%p<10>;
	.reg .b32 	%r<40>;
	.reg .b32 	%f<67>;
	.reg .b64 	%rd<67>;

	ld.param.u64 	%rd14, [_Z14matrixMultiplyPfS_S_i_param_0];
	ld.param.u64 	%rd15, [_Z14matrixMultiplyPfS_S_i_param_1];
	ld.param.u32 	%r18, [_Z14matrixMultiplyPfS_S_i_param_3];
	cvta.to.global.u64 	%rd1, %rd15;
	cvta.to.global.u64 	%rd2, %rd14;
	mov.u32 	%r19, %ctaid.y;
	mov.u32 	%r20, %ntid.y;
	mov.u32 	%r21, %tid.y;
	mad.lo.s32 	%r1, %r19, %r20, %r21;
	mov.u32 	%r22, %ctaid.x;
	mov.u32 	%r23, %ntid.x;
	mov.u32 	%r24, %tid.x;
	mad.lo.s32 	%r2, %r22, %r23, %r24;
	max.s32 	%r25, %r1, %r2;
	setp.ge.s32 	%p1, %r25, %r18;
	@%p1 bra 	$L__BB1_13;
	mul.lo.s32 	%r3, %r18, %r1;
	and.b32  	%r4, %r18, 7;
	setp.lt.u32 	%p2, %r18, 8;
	mov.f32 	%f66, 0f00000000;
	mov.b32 	%r38, 0;
	@%p2 bra 	$L__BB1_4;
	and.b32  	%r38, %r18, 2147483640;
	neg.s32 	%r36, %r38;
	mul.wide.s32 	%rd16, %r18, 4;
	add.s64 	%rd3, %rd1, %rd16;
	shl.b32 	%r7, %r18, 3;
	mul.wide.s32 	%rd17, %r18, 8;
	add.s64 	%rd4, %rd1, %rd17;
	mul.wide.s32 	%rd18, %r18, 12;
	add.s64 	%rd5, %rd1, %rd18;
	mul.wide.s32 	%rd19, %r18, 16;
	add.s64 	%rd6, %rd1, %rd19;
	mul.wide.s32 	%rd20, %r18, 20;
	add.s64 	%rd7, %rd1, %rd20;
	mul.wide.s32 	%rd21, %r18, 24;
	add.s64 	%rd8, %rd1, %rd21;
	mul.wide.s32 	%rd22, %r18, 28;
	add.s64 	%rd9, %rd1, %rd22;
	mul.wide.u32 	%rd23, %r3, 4;
	add.s64 	%rd24, %rd23, %rd2;
	add.s64 	%rd66, %rd24, 16;
	mov.f32 	%f66, 0f00000000;
	mov.u32 	%r35, %r2;
$L__BB1_3:
	.pragma "nounroll";
	mul.wide.s32 	%rd25, %r35, 4;
	add.s64 	%rd26, %rd3, %rd25;
	add.s64 	%rd27, %rd4, %rd25;
	add.s64 	%rd28, %rd5, %rd25;
	add.s64 	%rd29, %rd6, %rd25;
	add.s64 	%rd30, %rd7, %rd25;
	add.s64 	%rd31, %rd8, %rd25;
	add.s64 	%rd32, %rd9, %rd25;
	add.s64 	%rd33, %rd1, %rd25;
	ld.global.f32 	%f16, [%rd66+-16];
	ld.global.f32 	%f17, [%rd33];
	fma.rn.f32 	%f18, %f16, %f17, %f66;
	ld.global.f32 	%f19, [%rd66+-12];
	ld.global.f32 	%f20, [%rd26];
	fma.rn.f32 	%f21, %f19, %f20, %f18;
	ld.global.f32 	%f22, [%rd66+-8];
	ld.global.f32 	%f23, [%rd27];
	fma.rn.f32 	%f24, %f22, %f23, %f21;
	ld.global.f32 	%f25, [%rd66+-4];
	ld.global.f32 	%f26, [%rd28];
	fma.rn.f32 	%f27, %f25, %f26, %f24;
	ld.global.f32 	%f28, [%rd66];
	ld.global.f32 	%f29, [%rd29];
	fma.rn.f32 	%f30, %f28, %f29, %f27;
	ld.global.f32 	%f31, [%rd66+4];
	ld.global.f32 	%f32, [%rd30];
	fma.rn.f32 	%f33, %f31, %f32, %f30;
	ld.global.f32 	%f34, [%rd66+8];
	ld.global.f32 	%f35, [%rd31];
	fma.rn.f32 	%f36, %f34, %f35, %f33;
	ld.global.f32 	%f37, [%rd66+12];
	ld.global.f32 	%f38, [%rd32];
	fma.rn.f32 	%f66, %f37, %f38, %f36;
	add.s32 	%r36, %r36, 8;
	add.s32 	%r35, %r35, %r7;
	add.s64 	%rd66, %rd66, 32;
	setp.ne.s32 	%p3, %r36, 0;
	@%p3 bra 	$L__BB1_3;
$L__BB1_4:
	setp.eq.s32 	%p4, %r4, 0;
	@%p4 bra 	$L__BB1_12;
	and.b32  	%r13, %r18, 3;
	setp.lt.u32 	%p5, %r4, 4;
	@%p5 bra 	$L__BB1_7;
	add.s32 	%r27, %r38, %r3;
	mul.wide.u32 	%rd34, %r27, 4;
	add.s64 	%rd35, %rd2, %rd34;
	ld.global.f32 	%f40, [%rd35];
	mad.lo.s32 	%r28, %r38, %r18, %r2;
	mul.wide.s32 	%rd36, %r28, 4;
	add.s64 	%rd37, %rd1, %rd36;
	ld.global.f32 	%f41, [%rd37];
	fma.rn.f32 	%f42, %f40, %f41, %f66;
	cvt.u64.u32 	%rd38, %r3;
	cvt.u64.u32 	%rd39, %r38;
	add.s64 	%rd40, %rd39, %rd38;
	shl.b64 	%rd41, %rd40, 2;
	add.s64 	%rd42, %rd2, %rd41;
	ld.global.f32 	%f43, [%rd42+4];
	mul.wide.s32 	%rd43, %r18, 4;
	add.s64 	%rd44, %rd37, %rd43;
	ld.global.f32 	%f44, [%rd44];
	fma.rn.f32 	%f45, %f43, %f44, %f42;
	ld.global.f32 	%f46, [%rd42+8];
	add.s64 	%rd45, %rd44, %rd43;
	ld.global.f32 	%f47, [%rd45];
	fma.rn.f32 	%f48, %f46, %f47, %f45;
	ld.global.f32 	%f49, [%rd42+12];
	add.s64 	%rd46, %rd45, %rd43;
	ld.global.f32 	%f50, [%rd46];
	fma.rn.f32 	%f66, %f49, %f50, %f48;
	add.s32 	%r38, %r38, 4;
$L__BB1_7:
	setp.eq.s32 	%p6, %r13, 0;
	@%p6 bra 	$L__BB1_12;
	setp.eq.s32 	%p7, %r13, 1;
	@%p7 bra 	$L__BB1_10;
	add.s32 	%r29, %r38, %r3;
	mul.wide.u32 	%rd47, %r29, 4;
	add.s64 	%rd48, %rd2, %rd47;
	ld.global.f32 	%f52, [%rd48];
	mad.lo.s32 	%r30, %r38, %r18, %r2;
	mul.wide.s32 	%rd49, %r30, 4;
	add.s64 	%rd50, %rd1, %rd49;
	ld.global.f32 	%f53, [%rd50];
	fma.rn.f32 	%f54, %f52, %f53, %f66;
	cvt.u64.u32 	%rd51, %r3;
	cvt.u64.u32 	%rd52, %r38;
	add.s64 	%rd53, %rd52, %rd51;
	shl.b64 	%rd54, %rd53, 2;
	add.s64 	%rd55, %rd2, %rd54;
	ld.global.f32 	%f55, [%rd55+4];
	mul.wide.s32 	%rd56, %r18, 4;
	add.s64 	%rd57, %rd50, %rd56;
	ld.global.f32 	%f56, [%rd57];
	fma.rn.f32 	%f66, %f55, %f56, %f54;
	add.s32 	%r38, %r38, 2;
$L__BB1_10:
	and.b32  	%r31, %r18, 1;
	setp.eq.b32 	%p8, %r31, 1;
	not.pred 	%p9, %p8;
	@%p9 bra 	$L__BB1_12;
	add.s32 	%r32, %r38, %r3;
	mul.wide.u32 	%rd58, %r32, 4;
	add.s64 	%rd59, %rd2, %rd58;
	ld.global.f32 	%f57, [%rd59];
	mad.lo.s32 	%r33, %r38, %r18, %r2;
	mul.wide.s32 	%rd60, %r33, 4;
	add.s64 	%rd61, %rd1, %rd60;
	ld.global.f32 	%f58, [%rd61];
	fma.rn.f32 	%f66, %f57, %f58, %f66;
$L__BB1_12:
	ld.param.u64 	%rd65, [_Z14matrixMultiplyPfS_S_i_param_2];
	add.s32 	%r34, %r3, %r2;
	cvta.to.global.u64 	%rd62, %rd65;
	mul.wide.s32 	%rd63, %r34, 4;
	add.s64 	%rd64, %rd62, %rd63;
	st.global.f32 	[%rd64], %f66;
$L__BB1_13:
	ret;

}
	// .globl	_Z23matrixMultiplyOptimizedPfS_S_i
.visible .entry _Z23matrixMultiplyOptimizedPfS_S_i(
	.param .u64 .ptr .align 1 _Z23matrixMultiplyOptimizedPfS_S_i_param_0,
	.param .u64 .ptr .align 1 _Z23matrixMultiplyOptimizedPfS_S_i_param_1,
	.param .u64 .ptr .align 1 _Z23matrixMultiplyOptimizedPfS_S_i_param_2,
	.param .u32 _Z23matrixMultiplyOptimizedPfS_S_i_param_3
)
{
	.reg .pred 	%p<8>;
	.reg .b32 	%r<43>;
	.reg .b32 	%f<111>;
	.reg .b64 	%rd<13>;
	// demoted variable
	.shared .align 4 .b8 _ZZ23matrixMultiplyOptimizedPfS_S_iE5tileA[4096];
	// demoted variable
	.shared .align 4 .b8 _ZZ23matrixMultiplyOptimizedPfS_S_iE5tileB[4096];
	ld.param.u64 	%rd3, [_Z23matrixMultiplyOptimizedPfS_S_i_param_0];
	ld.param.u64 	%rd4, [_Z23matrixMultiplyOptimizedPfS_S_i_param_1];
	ld.param.u64 	%rd5, [_Z23matrixMultiplyOptimizedPfS_S_i_param_2];
	ld.param.u32 	%r24, [_Z23matrixMultiplyOptimizedPfS_S_i_param_3];
	mov.u32 	%r25, %ctaid.y;
	shl.b32 	%r26, %r25, 5;
	mov.u32 	%r40, %tid.y;
	add.s32 	%r2, %r26, %r40;
	mov.u32 	%r27, %ctaid.x;
	shl.b32 	%r3, %r27, 5;
	mov.u32 	%r38, %tid.x;
	add.s32 	%r5, %r3, %r38;
	setp.lt.s32 	%p1, %r24, 1;
	mov.f32 	%f110, 0f00000000;
	@%p1 bra 	$L__BB2_7;
	add.s32 	%r28, %r24, 31;
	shr.u32 	%r29, %r28, 5;
	shl.b32 	%r30, %r40, 7;
	mov.u32 	%r31, _ZZ23matrixMultiplyOptimizedPfS_S_iE5tileA;
	add.s32 	%r6, %r31, %r30;
	shl.b32 	%r32, %r38, 2;
	add.s32 	%r7, %r6, %r32;
	mov.u32 	%r33, _ZZ23matrixMultiplyOptimizedPfS_S_iE5tileB;
	add.s32 	%r9, %r33, %r32;
	add.s32 	%r8, %r9, %r30;
	neg.s32 	%r42, %r29;
	mad.lo.s32 	%r34, %r40, %r24, %r38;
	add.s32 	%r41, %r34, %r3;
	shl.b32 	%r12, %r24, 5;
	mad.lo.s32 	%r39, %r24, %r2, %r38;
	cvta.to.global.u64 	%rd1, %rd3;
	cvta.to.global.u64 	%rd2, %rd4;
	mov.f32 	%f110, 0f00000000;
$L__BB2_2:
	max.u32 	%r35, %r2, %r38;
	setp.ge.u32 	%p2, %r35, %r24;
	mov.f32 	%f108, 0f00000000;
	@%p2 bra 	$L__BB2_4;
	mul.wide.u32 	%rd6, %r39, 4;
	add.s64 	%rd7, %rd1, %rd6;
	ld.global.f32 	%f108, [%rd7];
$L__BB2_4:
	setp.ge.s32 	%p3, %r5, %r24;
	st.shared.f32 	[%r7], %f108;
	setp.ge.u32 	%p4, %r40, %r24;
	mov.f32 	%f109, 0f00000000;
	or.pred  	%p5, %p3, %p4;
	@%p5 bra 	$L__BB2_6;
	mul.wide.u32 	%rd8, %r41, 4;
	add.s64 	%rd9, %rd2, %rd8;
	ld.global.f32 	%f109, [%rd9];
$L__BB2_6:
	st.shared.f32 	[%r8], %f109;
	bar.sync 	0;
	ld.shared.f32 	%f12, [%r6];
	ld.shared.f32 	%f13, [%r9];
	fma.rn.f32 	%f14, %f12, %f13, %f110;
	ld.shared.f32 	%f15, [%r6+4];
	ld.shared.f32 	%f16, [%r9+128];
	fma.rn.f32 	%f17, %f15, %f16, %f14;
	ld.shared.f32 	%f18, [%r6+8];
	ld.shared.f32 	%f19, [%r9+256];
	fma.rn.f32 	%f20, %f18, %f19, %f17;
	ld.shared.f32 	%f21, [%r6+12];
	ld.shared.f32 	%f22, [%r9+384];
	fma.rn.f32 	%f23, %f21, %f22, %f20;
	ld.shared.f32 	%f24, [%r6+16];
	ld.shared.f32 	%f25, [%r9+512];
	fma.rn.f32 	%f26, %f24, %f25, %f23;
	ld.shared.f32 	%f27, [%r6+20];
	ld.shared.f32 	%f28, [%r9+640];
	fma.rn.f32 	%f29, %f27, %f28, %f26;
	ld.shared.f32 	%f30, [%r6+24];
	ld.shared.f32 	%f31, [%r9+768];
	fma.rn.f32 	%f32, %f30, %f31, %f29;
	ld.shared.f32 	%f33, [%r6+28];
	ld.shared.f32 	%f34, [%r9+896];
	fma.rn.f32 	%f35, %f33, %f34, %f32;
	ld.shared.f32 	%f36, [%r6+32];
	ld.shared.f32 	%f37, [%r9+1024];
	fma.rn.f32 	%f38, %f36, %f37, %f35;
	ld.shared.f32 	%f39, [%r6+36];
	ld.shared.f32 	%f40, [%r9+1152];
	fma.rn.f32 	%f41, %f39, %f40, %f38;
	ld.shared.f32 	%f42, [%r6+40];
	ld.shared.f32 	%f43, [%r9+1280];
	fma.rn.f32 	%f44, %f42, %f43, %f41;
	ld.shared.f32 	%f45, [%r6+44];
	ld.shared.f32 	%f46, [%r9+1408];
	fma.rn.f32 	%f47, %f45, %f46, %f44;
	ld.shared.f32 	%f48, [%r6+48];
	ld.shared.f32 	%f49, [%r9+1536];
	fma.rn.f32 	%f50, %f48, %f49, %f47;
	ld.shared.f32 	%f51, [%r6+52];
	ld.shared.f32 	%f52, [%r9+1664];
	fma.rn.f32 	%f53, %f51, %f52, %f50;
	ld.shared.f32 	%f54, [%r6+56];
	ld.shared.f32 	%f55, [%r9+1792];
	fma.rn.f32 	%f56, %f54, %f55, %f53;
	ld.shared.f32 	%f57, [%r6+60];
	ld.shared.f32 	%f58, [%r9+1920];
	fma.rn.f32 	%f59, %f57, %f58, %f56;
	ld.shared.f32 	%f60, [%r6+64];
	ld.shared.f32 	%f61, [%r9+2048];
	fma.rn.f32 	%f62, %f60, %f61, %f59;
	ld.shared.f32 	%f63, [%r6+68];
	ld.shared.f32 	%f64, [%r9+2176];
	fma.rn.f32 	%f65, %f63, %f64, %f62;
	ld.shared.f32 	%f66, [%r6+72];
	ld.shared.f32 	%f67, [%r9+2304];
	fma.rn.f32 	%f68, %f66, %f67, %f65;
	ld.shared.f32 	%f69, [%r6+76];
	ld.shared.f32 	%f70, [%r9+2432];
	fma.rn.f32 	%f71, %f69, %f70, %f68;
	ld.shared.f32 	%f72, [%r6+80];
	ld.shared.f32 	%f73, [%r9+2560];
	fma.rn.f32 	%f74, %f72, %f73, %f71;
	ld.shared.f32 	%f75, [%r6+84];
	ld.shared.f32 	%f76, [%r9+2688];
	fma.rn.f32 	%f77, %f75, %f76, %f74;
	ld.shared.f32 	%f78, [%r6+88];
	ld.shared.f32 	%f79, [%r9+2816];
	fma.rn.f32 	%f80, %f78, %f79, %f77;
	ld.shared.f32 	%f81, [%r6+92];
	ld.shared.f32 	%f82, [%r9+2944];
	fma.rn.f32 	%f83, %f81, %f82, %f80;
	ld.shared.f32 	%f84, [%r6+96];
	ld.shared.f32 	%f85, [%r9+3072];
	fma.rn.f32 	%f86, %f84, %f85, %f83;
	ld.shared.f32 	%f87, [%r6+100];
	ld.shared.f32 	%f88, [%r9+3200];
	fma.rn.f32 	%f89, %f87, %f88, %f86;
	ld.shared.f32 	%f90, [%r6+104];
	ld.shared.f32 	%f91, [%r9+3328];
	fma.rn.f32 	%f92, %f90, %f91, %f89;
	ld.shared.f32 	%f93, [%r6+108];
	ld.shared.f32 	%f94, [%r9+3456];
	fma.rn.f32 	%f95, %f93, %f94, %f92;
	ld.shared.f32 	%f96, [%r6+112];
	ld.shared.f32 	%f97, [%r9+3584];
	fma.rn.f32 	%f98, %f96, %f97, %f95;
	ld.shared.f32 	%f99, [%r6+116];
	ld.shared.f32 	%f100, [%r9+3712];
	fma.rn.f32 	%f101, %f99, %f100, %f98;
	ld.shared.f32 	%f102, [%r6+120];
	ld.shared.f32 	%f103, [%r9+3840];
	fma.rn.f32 	%f104, %f102, %f103, %f101;
	ld.shared.f32 	%f105, [%r6+124];
	ld.shared.f32 	%f106, [%r9+3968];
	fma.rn.f32 	%f110, %f105, %f106, %f104;
	bar.sync 	0;
	add.s32 	%r42, %r42, 1;
	setp.ne.s32 	%p6, %r42, 0;
	add.s32 	%r41, %r41, %r12;
	add.s32 	%r40, %r40, 32;
	add.s32 	%r39, %r39, 32;
	add.s32 	%r38, %r38, 32;
	@%p6 bra 	$L__BB2_2;
$L__BB2_7:
	max.s32 	%r36, %r2, %r5;
	setp.ge.s32 	%p7, %r36, %r24;
	@%p7 bra 	$L__BB2_9;
	mad.lo.s32 	%r37, %r24, %r2, %r5;
	cvta.to.global.u64 	%rd10, %rd5;
	mul.wide.s32 	%rd11, %r37, 4;
	add.s64 	%rd12, %rd10, %rd11;
	st.global.f32 	[%rd12], %f110;
$L__BB2_9:
	ret;

}
	// .globl	_Z12warmupKernelv
.visible .entry _Z12warmupKernelv()
{


	ret;

}


// ===== COMPILED SASS (sm_100) =====

	.target	sm_100

	.elftype	@"ET_EXEC"


//--------------------- .note.nv.tkinfo           --------------------------
	.section	.note.nv.tkinfo,"",@"SHT_NOTE"
	.sectionflags	@"SHF_NOTE_NV_TKINFO"
	.tkinfo
        /*0018*/ 	.word	0x00000002
        /*0030*/ 	.string	""
        /*0030*/ 	.string	"ptxas"
        /*0030*/ 	.string	"Cuda compilation tools, release 13.0, V13.0.88"
        /*0030*/ 	.string	"Build cuda_13.0.r13.0/compiler.36424714_0"
        /*0030*/ 	.string	"-arch sm_100 -m 64 "



//--------------------- .note.nv.cuinfo           --------------------------
	.section	.note.nv.cuinfo,"",@"SHT_NOTE"
	.sectionflags	@"SHF_NOTE_NV_CUINFO"
        /*0018*/ 	.short	0x0002
        /*001a*/ 	.short	0x0064
        /*001c*/ 	.short	0x0082
	.zero		2


//--------------------- .nv.info                  --------------------------
	.section	.nv.info,"",@"SHT_CUDA_INFO"
	.align	4


	//----- nvinfo : EIATTR_REGCOUNT
	.align		4
        /*0000*/ 	.byte	0x04, 0x2f
        /*0002*/ 	.short	(.L_1 - .L_0)
	.align		4
.L_0:
        /*0004*/ 	.word	index@(_Z9matrixAddPfS_S_i)
        /*0008*/ 	.word	0x0000000c


	//----- nvinfo : EIATTR_FRAME_SIZE
	.align		4
.L_1:
        /*000c*/ 	.byte	0x04, 0x11
        /*000e*/ 	.short	(.L_3 - .L_2)
	.align		4
.L_2:
        /*0010*/ 	.word	index@(_Z9matrixAddPfS_S_i)
        /*0014*/ 	.word	0x00000000


	//----- nvinfo : EIATTR_REGCOUNT
	.align		4
.L_3:
        /*0018*/ 	.byte	0x04, 0x2f
        /*001a*/ 	.short	(.L_5 - .L_4)
	.align		4
.L_4:
        /*001c*/ 	.word	index@(_Z14matrixMultiplyPfS_S_i)
        /*0020*/ 	.word	0x0000001e


	//----- nvinfo : EIATTR_FRAME_SIZE
	.align		4
.L_5:
        /*0024*/ 	.byte	0x04, 0x11
        /*0026*/ 	.short	(.L_7 - .L_6)
	.align		4
.L_6:
        /*0028*/ 	.word	index@(_Z14matrixMultiplyPfS_S_i)
        /*002c*/ 	.word	0x00000000


	//----- nvinfo : EIATTR_REGCOUNT
	.align		4
.L_7:
        /*0030*/ 	.byte	0x04, 0x2f
        /*0032*/ 	.short	(.L_9 - .L_8)
	.align		4
.L_8:
        /*0034*/ 	.word	index@(_Z23matrixMultiplyOptimizedPfS_S_i)
        /*0038*/ 	.word	0x00000020


	//----- nvinfo : EIATTR_FRAME_SIZE
	.align		4
.L_9:
        /*003c*/ 	.byte	0x04, 0x11
        /*003e*/ 	.short	(.L_11 - .L_10)
	.align		4
.L_10:
        /*0040*/ 	.word	index@(_Z23matrixMultiplyOptimizedPfS_S_i)
        /*0044*/ 	.word	0x00000000


	//----- nvinfo : EIATTR_REGCOUNT
	.align		4
.L_11:
        /*0048*/ 	.byte	0x04, 0x2f
        /*004a*/ 	.short	(.L_13 - .L_12)
	.align		4
.L_12:
        /*004c*/ 	.word	index@(_Z12warmupKernelv)
        /*0050*/ 	.word	0x00000004


	//----- nvinfo : EIATTR_FRAME_SIZE
	.align		4
.L_13:
        /*0054*/ 	.byte	0x04, 0x11
        /*0056*/ 	.short	(.L_15 - .L_14)
	.align		4
.L_14:
        /*0058*/ 	.word	index@(_Z12warmupKernelv)
        /*005c*/ 	.word	0x00000000


	//----- nvinfo : EIATTR_MIN_STACK_SIZE
	.align		4
.L_15:
        /*0060*/ 	.byte	0x04, 0x12
        /*0062*/ 	.short	(.L_17 - .L_16)
	.align		4
.L_16:
        /*0064*/ 	.word	index@(_Z12warmupKernelv)
        /*0068*/ 	.word	0x00000000


	//----- nvinfo : EIATTR_MIN_STACK_SIZE
	.align		4
.L_17:
        /*006c*/ 	.byte	0x04, 0x12
        /*006e*/ 	.short	(.L_19 - .L_18)
	.align		4
.L_18:
        /*0070*/ 	.word	index@(_Z23matrixMultiplyOptimizedPfS_S_i)
        /*0074*/ 	.word	0x00000000


	//----- nvinfo : EIATTR_MIN_STACK_SIZE
	.align		4
.L_19:
        /*0078*/ 	.byte	0x04, 0x12
        /*007a*/ 	.short	(.L_21 - .L_20)
	.align		4
.L_20:
        /*007c*/ 	.word	index@(_Z14matrixMultiplyPfS_S_i)
        /*0080*/ 	.word	0x00000000


	//----- nvinfo : EIATTR_MIN_STACK_SIZE
	.align		4
.L_21:
        /*0084*/ 	.byte	0x04, 0x12
        /*0086*/ 	.short	(.L_23 - .L_22)
	.align		4
.L_22:
        /*0088*/ 	.word	index@(_Z9matrixAddPfS_S_i)
        /*008c*/ 	.word	0x00000000
.L_23:


//--------------------- .nv.compat                --------------------------
	.section	.nv.compat,"",@"SHT_CUDA_COMPAT_INFO"
	.align	4
        /*0000*/ 	.byte	0x02, 0x09, 0x00, 0x00, 0x02, 0x02, 0x01, 0x00, 0x02, 0x05, 0x05, 0x00, 0x03, 0x07, 0x01, 0x01
        /*0010*/ 	.byte	0x02, 0x03, 0x00, 0x00, 0x02, 0x06, 0x01, 0x00, 0x04, 0x0b, 0x08, 0x00, 0x09, 0x00, 0x00, 0x00
        /*0020*/ 	.byte	0x00, 0x00, 0x00, 0x00


//--------------------- .nv.info._Z12warmupKernelv --------------------------
	.section	.nv.info._Z12warmupKernelv,"",@"SHT_CUDA_INFO"
	.sectionflags	@""
	.align	4


	//----- nvinfo : EIATTR_CUDA_API_VERSION
	.align		4
        /*0000*/ 	.byte	0x04, 0x37
        /*0002*/ 	.short	(.L_25 - .L_24)
.L_24:
        /*0004*/ 	.word	0x00000082


	//----- nvinfo : EIATTR_SPARSE_MMA_MASK
	.align		4
.L_25:
        /*0008*/ 	.byte	0x03, 0x50
        /*000a*/ 	.short	0x0000


	//----- nvinfo : EIATTR_MAXREG_COUNT
	.align		4
        /*000c*/ 	.byte	0x03, 0x1b
        /*000e*/ 	.short	0x00ff


	//----- nvinfo : EIATTR_MERCURY_ISA_VERSION
	.align		4
        /*0010*/ 	.byte	0x03, 0x5f
        /*0012*/ 	.short	0x0101


	//----- nvinfo : EIATTR_VRC_CTA_INIT_COUNT
	.align		4
        /*0014*/ 	.byte	0x02, 0x4a
	.zero		1
	.zero		1


	//----- nvinfo : EIATTR_EXIT_INSTR_OFFSETS
	.align		4
        /*0018*/ 	.byte	0x04, 0x1c
        /*001a*/ 	.short	(.L_27 - .L_26)


	//   ....[0]....
.L_26:
        /*001c*/ 	.word	0x00000010


	//----- nvinfo : EIATTR_SW_WAR
	.align		4
.L_27:
        /*0020*/ 	.byte	0x04, 0x36
        /*0022*/ 	.short	(.L_29 - .L_28)
.L_28:
        /*0024*/ 	.word	0x00000008
.L_29:


//--------------------- .nv.info._Z23matrixMultiplyOptimizedPfS_S_i --------------------------
	.section	.nv.info._Z23matrixMultiplyOptimizedPfS_S_i,"",@"SHT_CUDA_INFO"
	.sectionflags	@""
	.align	4


	//----- nvinfo : EIATTR_CUDA_API_VERSION
	.align		4
        /*0000*/ 	.byte	0x04, 0x37
        /*0002*/ 	.short	(.L_31 - .L_30)
.L_30:
        /*0004*/ 	.word	0x00000082


	//----- nvinfo : EIATTR_KPARAM_INFO
	.align		4
.L_31:
        /*0008*/ 	.byte	0x04, 0x17
        /*000a*/ 	.short	(.L_33 - .L_32)
.L_32:
        /*000c*/ 	.word	0x00000000
        /*0010*/ 	.short	0x0003
        /*0012*/ 	.short	0x0018
        /*0014*/ 	.byte	0x00, 0xf0, 0x11, 0x00


	//----- nvinfo : EIATTR_KPARAM_INFO
	.align		4
.L_33:
        /*0018*/ 	.byte	0x04, 0x17
        /*001a*/ 	.short	(.L_35 - .L_34)
.L_34:
        /*001c*/ 	.word	0x00000000
        /*0020*/ 	.short	0x0002
        /*0022*/ 	.short	0x0010
        /*0024*/ 	.byte	0x00, 0xf5, 0x21, 0x00


	//----- nvinfo : EIATTR_KPARAM_INFO
	.align		4
.L_35:
        /*0028*/ 	.byte	0x04, 0x17
        /*002a*/ 	.short	(.L_37 - .L_36)
.L_36:
        /*002c*/ 	.word	0x00000000
        /*0030*/ 	.short	0x0001
        /*0032*/ 	.short	0x0008
        /*0034*/ 	.byte	0x00, 0xf5, 0x21, 0x00


	//----- nvinfo : EIATTR_KPARAM_INFO
	.align		4
.L_37:
        /*0038*/ 	.byte	0x04, 0x17
        /*003a*/ 	.short	(.L_39 - .L_38)
.L_38:
        /*003c*/ 	.word	0x00000000
        /*0040*/ 	.short	0x0000
        /*0042*/ 	.short	0x0000
        /*0044*/ 	.byte	0x00, 0xf5, 0x21, 0x00


	//----- nvinfo : EIATTR_SPARSE_MMA_MASK
	.align		4
.L_39:
        /*0048*/ 	.byte	0x03, 0x50
        /*004a*/ 	.short	0x0000


	//----- nvinfo : EIATTR_MAXREG_COUNT
	.align		4
        /*004c*/ 	.byte	0x03, 0x1b
        /*004e*/ 	.short	0x00ff


	//----- nvinfo : EIATTR_NUM_BARRIERS
	.align		4
        /*0050*/ 	.byte	0x02, 0x4c
        /*0052*/ 	.byte	0x01
	.zero		1


	//----- nvinfo : EIATTR_MERCURY_ISA_VERSION
	.align		4
        /*0054*/ 	.byte	0x03, 0x5f
        /*0056*/ 	.short	0x0101


	//----- nvinfo : EIATTR_VRC_CTA_INIT_COUNT
	.align		4
        /*0058*/ 	.byte	0x02, 0x4a
	.zero		1
	.zero		1


	//----- nvinfo : EIATTR_EXIT_INSTR_OFFSETS
	.align		4
        /*005c*/ 	.byte	0x04, 0x1c
        /*005e*/ 	.short	(.L_41 - .L_40)


	//   ....[0]....
.L_40:
        /*0060*/ 	.word	0x00000800


	//   ....[1]....
        /*0064*/ 	.word	0x00000850


	//----- nvinfo : EIATTR_CBANK_PARAM_SIZE
	.align		4
.L_41:
        /*0068*/ 	.byte	0x03, 0x19
        /*006a*/ 	.short	0x001c


	//----- nvinfo : EIATTR_PARAM_CBANK
	.align		4
        /*006c*/ 	.byte	0x04, 0x0a
        /*006e*/ 	.short	(.L_43 - .L_42)
	.align		4
.L_42:
        /*0070*/ 	.word	index@(.nv.constant0._Z23matrixMultiplyOptimizedPfS_S_i)
        /*0074*/ 	.short	0x0380
        /*0076*/ 	.short	0x001c


	//----- nvinfo : EIATTR_SW_WAR
	.align		4
.L_43:
        /*0078*/ 	.byte	0x04, 0x36
        /*007a*/ 	.short	(.L_45 - .L_44)
.L_44:
        /*007c*/ 	.word	0x00000008
.L_45:


//--------------------- .nv.info._Z14matrixMultiplyPfS_S_i --------------------------
	.section	.nv.info._Z14matrixMultiplyPfS_S_i,"",@"SHT_CUDA_INFO"
	.sectionflags	@""
	.align	4


	//----- nvinfo : EIATTR_CUDA_API_VERSION
	.align		4
        /*0000*/ 	.byte	0x04, 0x37
        /*0002*/ 	.short	(.L_47 - .L_46)
.L_46:
        /*0004*/ 	.word	0x00000082


	//----- nvinfo : EIATTR_KPARAM_INFO
	.align		4
.L_47:
        /*0008*/ 	.byte	0x04, 0x17
        /*000a*/ 	.short	(.L_49 - .L_48)
.L_48:
        /*000c*/ 	.word	0x00000000
        /*0010*/ 	.short	0x0003
        /*0012*/ 	.short	0x0018
        /*0014*/ 	.byte	0x00, 0xf0, 0x11, 0x00


	//----- nvinfo : EIATTR_KPARAM_INFO
	.align		4
.L_49:
        /*0018*/ 	.byte	0x04, 0x17
        /*001a*/ 	.short	(.L_51 - .L_50)
.L_50:
        /*001c*/ 	.word	0x00000000
        /*0020*/ 	.short	0x0002
        /*0022*/ 	.short	0x0010
        /*0024*/ 	.byte	0x00, 0xf5, 0x21, 0x00


	//----- nvinfo : EIATTR_KPARAM_INFO
	.align		4
.L_51:
        /*0028*/ 	.byte	0x04, 0x17
        /*002a*/ 	.short	(.L_53 - .L_52)
.L_52:
        /*002c*/ 	.word	0x00000000
        /*0030*/ 	.short	0x0001
        /*0032*/ 	.short	0x0008
        /*0034*/ 	.byte	0x00, 0xf5, 0x21, 0x00


	//----- nvinfo : EIATTR_KPARAM_INFO
	.align		4
.L_53:
        /*0038*/ 	.byte	0x04, 0x17
        /*003a*/ 	.short	(.L_55 - .L_54)
.L_54:
        /*003c*/ 	.word	0x00000000
        /*0040*/ 	.short	0x0000
        /*0042*/ 	.short	0x0000
        /*0044*/ 	.byte	0x00, 0xf5, 0x21, 0x00


	//----- nvinfo : EIATTR_SPARSE_MMA_MASK
	.align		4
.L_55:
        /*0048*/ 	.byte	0x03, 0x50
        /*004a*/ 	.short	0x0000


	//----- nvinfo : EIATTR_MAXREG_COUNT
	.align		4
        /*004c*/ 	.byte	0x03, 0x1b
        /*004e*/ 	.short	0x00ff


	//----- nvinfo : EIATTR_MERCURY_ISA_VERSION
	.align		4
        /*0050*/ 	.byte	0x03, 0x5f
        /*0052*/ 	.short	0x0101


	//----- nvinfo : EIATTR_VRC_CTA_INIT_COUNT
	.align		4
        /*0054*/ 	.byte	0x02, 0x4a
	.zero		1
	.zero		1


	//----- nvinfo : EIATTR_EXIT_INSTR_OFFSETS
	.align		4
        /*0058*/ 	.byte	0x04, 0x1c
        /*005a*/ 	.short	(.L_57 - .L_56)


	//   ....[0]....
.L_56:
        /*005c*/ 	.word	0x000000c0


	//   ....[1]....
        /*0060*/ 	.word	0x00000a90


	//----- nvinfo : EIATTR_CBANK_PARAM_SIZE
	.align		4
.L_57:
        /*0064*/ 	.byte	0x03, 0x19
        /*0066*/ 	.short	0x001c


	//----- nvinfo : EIATTR_PARAM_CBANK
	.align		4
        /*0068*/ 	.byte	0x04, 0x0a
        /*006a*/ 	.short	(.L_59 - .L_58)
	.align		4
.L_58:
        /*006c*/ 	.word	index@(.nv.constant0._Z14matrixMultiplyPfS_S_i)
        /*0070*/ 	.short	0x0380
        /*0072*/ 	.short	0x001c


	//----- nvinfo : EIATTR_SW_WAR
	.align		4
.L_59:
        /*0074*/ 	.byte	0x04, 0x36
        /*0076*/ 	.short	(.L_61 - .L_60)
.L_60:
        /*0078*/ 	.word	0x00000008
.L_61:


//--------------------- .nv.info._Z9matrixAddPfS_S_i --------------------------
	.section	.nv.info._Z9matrixAddPfS_S_i,"",@"SHT_CUDA_INFO"
	.sectionflags	@""
	.align	4


	//----- nvinfo : EIATTR_CUDA_API_VERSION
	.align		4
        /*0000*/ 	.byte	0x04, 0x37
        /*0002*/ 	.short	(.L_63 - .L_62)
.L_62:
        /*0004*/ 	.word	0x00000082


	//----- nvinfo : EIATTR_KPARAM_INFO
	.align		4
.L_63:
        /*0008*/ 	.byte	0x04, 0x17
        /*000a*/ 	.short	(.L_65 - .L_64)
.L_64:
        /*000c*/ 	.word	0x00000000
        /*0010*/ 	.short	0x0003
        /*0012*/ 	.short	0x0018
        /*0014*/ 	.byte	0x00, 0xf0, 0x11, 0x00


	//----- nvinfo : EIATTR_KPARAM_INFO
	.align		4
.L_65:
        /*0018*/ 	.byte	0x04, 0x17
        /*001a*/ 	.short	(.L_67 - .L_66)
.L_66:
        /*001c*/ 	.word	0x00000000
        /*0020*/ 	.short	0x0002
        /*0022*/ 	.short	0x0010
        /*0024*/ 	.byte	0x00, 0xf5, 0x21, 0x00


	//----- nvinfo : EIATTR_KPARAM_INFO
	.align		4
.L_67:
        /*0028*/ 	.byte	0x04, 0x17
        /*002a*/ 	.short	(.L_69 - .L_68)
.L_68:
        /*002c*/ 	.word	0x00000000
        /*0030*/ 	.short	0x0001
        /*0032*/ 	.short	0x0008
        /*0034*/ 	.byte	0x00, 0xf5, 0x21, 0x00


	//----- nvinfo : EIATTR_KPARAM_INFO
	.align		4
.L_69:
        /*0038*/ 	.byte	0x04, 0x17
        /*003a*/ 	.short	(.L_71 - .L_70)
.L_70:
        /*003c*/ 	.word	0x00000000
        /*0040*/ 	.short	0x0000
        /*0042*/ 	.short	0x0000
        /*0044*/ 	.byte	0x00, 0xf5, 0x21, 0x00


	//----- nvinfo : EIATTR_SPARSE_MMA_MASK
	.align		4
.L_71:
        /*0048*/ 	.byte	0x03, 0x50
        /*004a*/ 	.short	0x0000


	//----- nvinfo : EIATTR_MAXREG_COUNT
	.align		4
        /*004c*/ 	.byte	0x03, 0x1b
        /*004e*/ 	.short	0x00ff


	//----- nvinfo : EIATTR_MERCURY_ISA_VERSION
	.align		4
        /*0050*/ 	.byte	0x03, 0x5f
        /*0052*/ 	.short	0x0101


	//----- nvinfo : EIATTR_VRC_CTA_INIT_COUNT
	.align		4
        /*0054*/ 	.byte	0x02, 0x4a
	.zero		1
	.zero		1


	//----- nvinfo : EIATTR_EXIT_INSTR_OFFSETS
	.align		4
        /*0058*/ 	.byte	0x04, 0x1c
        /*005a*/ 	.short	(.L_73 - .L_72)


	//   ....[0]....
.L_72:
        /*005c*/ 	.word	0x000000c0


	//   ....[1]....
        /*0060*/ 	.word	0x00000190


	//----- nvinfo : EIATTR_CBANK_PARAM_SIZE
	.align		4
.L_73:
        /*0064*/ 	.byte	0x03, 0x19
        /*0066*/ 	.short	0x001c


	//----- nvinfo : EIATTR_PARAM_CBANK
	.align		4
        /*0068*/ 	.byte	0x04, 0x0a
        /*006a*/ 	.short	(.L_75 - .L_74)
	.align		4
.L_74:
        /*006c*/ 	.word	index@(.nv.constant0._Z9matrixAddPfS_S_i)
        /*0070*/ 	.short	0x0380
        /*0072*/ 	.short	0x001c


	//----- nvinfo : EIATTR_SW_WAR
	.align		4
.L_75:
        /*0074*/ 	.byte	0x04, 0x36
        /*0076*/ 	.short	(.L_77 - .L_76)
.L_76:
        /*0078*/ 	.word	0x00000008
.L_77:


//--------------------- .nv.callgraph             --------------------------
	.section	.nv.callgraph,"",@"SHT_CUDA_CALLGRAPH"
	.align	4
	.sectionentsize	8
	.align		4
        /*0000*/ 	.word	0x00000000
	.align		4
        /*0004*/ 	.word	0xffffffff
	.align		4
        /*0008*/ 	.word	0x00000000
	.align		4
        /*000c*/ 	.word	0xfffffffe
	.align		4
        /*0010*/ 	.word	0x00000000
	.align		4
        /*0014*/ 	.word	0xfffffffd
	.align		4
        /*0018*/ 	.word	0x00000000
	.align		4
        /*001c*/ 	.word	0xfffffffc


//--------------------- .text._Z12warmupKernelv   --------------------------
	.section	.text._Z12warmupKernelv,"ax",@progbits
	.align	128
        .global         _Z12warmupKernelv
        .type           _Z12warmupKernelv,@function
        .size           _Z12warmupKernelv,(.L_x_10 - _Z12warmupKernelv)
        .other          _Z12warmupKernelv,@"STO_CUDA_ENTRY STV_DEFAULT"
_Z12warmupKernelv:
.text._Z12warmupKernelv:
[----:B------:R-:W-:Y:S01]  /*0000*/  LDC R1, c[0x0][0x37c] ;  /* 0x0000df00ff017b82 */ /* 0x000fe20000000800 */
[----:B------:R-:W-:Y:S05]  /*0010*/  EXIT ;  /* 0x000000000000794d */ /* 0x000fea0003800000 */
.L_x_0:
[----:B------:R-:W-:-:S00]  /*0020*/  BRA `(.L_x_0) ;  /* 0xfffffffc00fc7947 */ /* 0x000fc0000383ffff */
[----:B------:R-:W-:-:S00]  /*0030*/  NOP ;  /* 0x0000000000007918 */ /* 0x000fc00000000000 */
        /* <DEDUP_REMOVED lines=12> */
.L_x_10:


//--------------------- .text._Z23matrixMultiplyOptimizedPfS_S_i --------------------------
	.section	.text._Z23matrixMultiplyOptimizedPfS_S_i,"ax",@progbits
	.align	128
        .global         _Z23matrixMultiplyOptimizedPfS_S_i
        .type           _Z23matrixMultiplyOptimizedPfS_S_i,@function
        .size           _Z23matrixMultiplyOptimizedPfS_S_i,(.L_x_11 - _Z23matrixMultiplyOptimizedPfS_S_i)
        .other          _Z23matrixMultiplyOptimizedPfS_S_i,@"STO_CUDA_ENTRY STV_DEFAULT"
_Z23matrixMultiplyOptimizedPfS_S_i:
.text._Z23matrixMultiplyOptimizedPfS_S_i:
[----:B------:R-:W-:Y:S01]  /*0000*/  LDC R1, c[0x0][0x37c] ;  /* 0x0000df00ff017b82 */ /* 0x000fe20000000800 */
[----:B------:R-:W0:Y:S01]  /*0010*/  LDCU UR4, c[0x0][0x398] ;  /* 0x00007300ff0477ac */ /* 0x000e220008000800 */
[----:B------:R-:W1:Y:S01]  /*0020*/  S2R R20, SR_CTAID.Y ;  /* 0x0000000000147919 */ /* 0x000e620000002600 */
[----:B------:R-:W-:Y:S01]  /*0030*/  HFMA2 R23, -RZ, RZ, 0, 0 ;  /* 0x00000000ff177431 */ /* 0x000fe200000001ff */
[----:B------:R-:W2:Y:S01]  /*0040*/  LDCU.64 UR8, c[0x0][0x358] ;  /* 0x00006b00ff0877ac */ /* 0x000ea20008000a00 */
[----:B------:R-:W1:Y:S01]  /*0050*/  S2R R18, SR_TID.Y ;  /* 0x0000000000127919 */ /* 0x000e620000002200 */
[----:B------:R-:W3:Y:S01]  /*0060*/  S2R R4, SR_CTAID.X ;  /* 0x0000000000047919 */ /* 0x000ee20000002500 */
[----:B------:R-:W3:Y:S01]  /*0070*/  S2R R19, SR_TID.X ;  /* 0x0000000000137919 */ /* 0x000ee20000002100 */
[----:B0-----:R-:W-:-:S04]  /*0080*/  MOV R6, UR4 ;  /* 0x0000000400067c02 */ /* 0x001fc80008000f00 */
[----:B------:R-:W-:Y:S02]  /*0090*/  ISETP.GE.AND P0, PT, R6, 0x1, PT ;  /* 0x000000010600780c */ /* 0x000fe40003f06270 */
[----:B-1----:R-:W-:Y:S02]  /*00a0*/  LEA R20, R20, R18, 0x5 ;  /* 0x0000001214147211 */ /* 0x002fe400078e28ff */
[----:B---3--:R-:W-:-:S09]  /*00b0*/  LEA R21, R4, R19, 0x5 ;  /* 0x0000001304157211 */ /* 0x008fd200078e28ff */
[----:B--2---:R-:W-:Y:S05]  /*00c0*/  @!P0 BRA `(.L_x_1) ;  /* 0x0000000400c48947 */ /* 0x004fea0003800000 */
[----:B------:R-:W0:Y:S01]  /*00d0*/  S2UR UR6, SR_CgaCtaId ;  /* 0x00000000000679c3 */ /* 0x000e220000008800 */
[----:B------:R-:W-:Y:S01]  /*00e0*/  UMOV UR4, 0x400 ;  /* 0x0000040000047882 */ /* 0x000fe20000000000 */
[----:B------:R-:W-:Y:S01]  /*00f0*/  IADD3 R2, PT, PT, R6, 0x1f, RZ ;  /* 0x0000001f06027810 */ /* 0x000fe20007ffe0ff */
[----:B------:R-:W-:Y:S01]  /*0100*/  UIADD3 UR5, UPT, UPT, UR4, 0x1000, URZ ;  /* 0x0000100004057890 */ /* 0x000fe2000fffe0ff */
[-CC-:B------:R-:W-:Y:S01]  /*0110*/  IMAD R17, R18, R6.reuse, R19.reuse ;  /* 0x0000000612117224 */ /* 0x180fe200078e0213 */
[----:B------:R-:W-:Y:S01]  /*0120*/  MOV R23, RZ ;  /* 0x000000ff00177202 */ /* 0x000fe20000000f00 */
[----:B------:R-:W-:Y:S01]  /*0130*/  IMAD R7, R20, R6, R19 ;  /* 0x0000000614077224 */ /* 0x000fe200078e0213 */
[----:B------:R-:W-:Y:S01]  /*0140*/  SHF.R.U32.HI R2, RZ, 0x5, R2 ;  /* 0x00000005ff027819 */ /* 0x000fe20000011602 */
[----:B------:R-:W1:Y:S01]  /*0150*/  LDC R0, c[0x0][0x398] ;  /* 0x0000e600ff007b82 */ /* 0x000e620000000800 */
[----:B------:R-:W-:Y:S02]  /*0160*/  LEA R17, R4, R17, 0x5 ;  /* 0x0000001104117211 */ /* 0x000fe400078e28ff */
[----:B------:R-:W-:Y:S01]  /*0170*/  IADD3 R16, PT, PT, -R2, RZ, RZ ;  /* 0x000000ff02107210 */ /* 0x000fe20007ffe1ff */
[----:B0-----:R-:W-:-:S02]  /*0180*/  ULEA UR4, UR6, UR4, 0x18 ;  /* 0x0000000406047291 */ /* 0x001fc4000f8ec0ff */
[----:B------:R-:W-:-:S04]  /*0190*/  ULEA UR5, UR6, UR5, 0x18 ;  /* 0x0000000506057291 */ /* 0x000fc8000f8ec0ff */
[C---:B------:R-:W-:Y:S02]  /*01a0*/  LEA R5, R18.reuse, UR4, 0x7 ;  /* 0x0000000412057c11 */ /* 0x040fe4000f8e38ff */
[C---:B------:R-:W-:Y:S02]  /*01b0*/  LEA R3, R19.reuse, UR5, 0x2 ;  /* 0x0000000513037c11 */ /* 0x040fe4000f8e10ff */
[----:B------:R-:W-:Y:S02]  /*01c0*/  LEA R4, R19, R5, 0x2 ;  /* 0x0000000513047211 */ /* 0x000fe400078e10ff */
[----:B------:R-:W-:-:S07]  /*01d0*/  LEA R2, R18, R3, 0x7 ;  /* 0x0000000312027211 */ /* 0x000fce00078e38ff */
.L_x_2:
[----:B-1----:R-:W-:Y:S01]  /*01e0*/  MOV R6, R0 ;  /* 0x0000000000067202 */ /* 0x002fe20000000f00 */
[----:B------:R-:W-:Y:S01]  /*01f0*/  HFMA2 R27, -RZ, RZ, 0, 0 ;  /* 0x00000000ff1b7431 */ /* 0x000fe200000001ff */
[----:B------:R-:W-:Y:S02]  /*0200*/  VIMNMX.U32 R9, PT, PT, R20, R19, !PT ;  /* 0x0000001314097248 */ /* 0x000fe40007fe0000 */
[-C--:B------:R-:W-:Y:S02]  /*0210*/  ISETP.GE.U32.AND P0, PT, R18, R6.reuse, PT ;  /* 0x000000061200720c */ /* 0x080fe40003f06070 */
[-C--:B------:R-:W-:Y:S02]  /*0220*/  ISETP.GE.U32.AND P1, PT, R9, R6.reuse, PT ;  /* 0x000000060900720c */ /* 0x080fe40003f26070 */
[----:B------:R-:W-:Y:S02]  /*0230*/  ISETP.GE.OR P0, PT, R21, R6, P0 ;  /* 0x000000061500720c */ /* 0x000fe40000706670 */
[----:B------:R-:W-:-:S09]  /*0240*/  MOV R29, RZ ;  /* 0x000000ff001d7202 */ /* 0x000fd20000000f00 */
[----:B------:R-:W0:Y:S08]  /*0250*/  @!P1 LDC.64 R10, c[0x0][0x380] ;  /* 0x0000e000ff0a9b82 */ /* 0x000e300000000a00 */
[----:B------:R-:W1:Y:S01]  /*0260*/  @!P0 LDC.64 R8, c[0x0][0x388] ;  /* 0x0000e200ff088b82 */ /* 0x000e620000000a00 */
[----:B0-----:R-:W-:-:S05]  /*0270*/  @!P1 IMAD.WIDE.U32 R10, R7, 0x4, R10 ;  /* 0x00000004070a9825 */ /* 0x001fca00078e000a */
[----:B------:R-:W2:Y:S01]  /*0280*/  @!P1 LDG.E R27, desc[UR8][R10.64] ;  /* 0x000000080a1b9981 */ /* 0x000ea2000c1e1900 */
[----:B-1----:R-:W-:-:S05]  /*0290*/  @!P0 IMAD.WIDE.U32 R8, R17, 0x4, R8 ;  /* 0x0000000411088825 */ /* 0x002fca00078e0008 */
[----:B------:R-:W3:Y:S04]  /*02a0*/  @!P0 LDG.E R29, desc[UR8][R8.64] ;  /* 0x00000008081d8981 */ /* 0x000ee8000c1e1900 */
[----:B--2---:R-:W-:Y:S04]  /*02b0*/  STS [R4], R27 ;  /* 0x0000001b04007388 */ /* 0x004fe80000000800 */
[----:B---3--:R-:W-:Y:S01]  /*02c0*/  STS [R2], R29 ;  /* 0x0000001d02007388 */ /* 0x008fe20000000800 */
[----:B------:R-:W-:Y:S06]  /*02d0*/  BAR.SYNC.DEFER_BLOCKING 0x0 ;  /* 0x0000000000007b1d */ /* 0x000fec0000010000 */
[----:B------:R-:W-:Y:S04]  /*02e0*/  LDS R22, [R3] ;  /* 0x0000000003167984 */ /* 0x000fe80000000800 */
[----:B------:R-:W0:Y:S04]  /*02f0*/  LDS.128 R12, [R5] ;  /* 0x00000000050c7984 */ /* 0x000e280000000c00 */
[----:B------:R-:W1:Y:S04]  /*0300*/  LDS R26, [R3+0x80] ;  /* 0x00008000031a7984 */ /* 0x000e680000000800 */
[----:B------:R-:W2:Y:S04]  /*0310*/  LDS R25, [R3+0x100] ;  /* 0x0001000003197984 */ /* 0x000ea80000000800 */
[----:B------:R-:W3:Y:S04]  /*0320*/  LDS R24, [R3+0x180] ;  /* 0x0001800003187984 */ /* 0x000ee80000000800 */
[----:B------:R-:W-:Y:S01]  /*0330*/  LDS.128 R8, [R5+0x10] ;  /* 0x0000100005087984 */ /* 0x000fe20000000c00 */
[----:B0-----:R-:W-:-:S03]  /*0340*/  FFMA R12, R12, R22, R23 ;  /* 0x000000160c0c7223 */ /* 0x001fc60000000017 */
[----:B------:R-:W0:Y:S01]  /*0350*/  LDS R23, [R3+0x200] ;  /* 0x0002000003177984 */ /* 0x000e220000000800 */
[----:B-1----:R-:W-:-:S03]  /*0360*/  FFMA R12, R26, R13, R12 ;  /* 0x0000000d1a0c7223 */ /* 0x002fc6000000000c */
[----:B------:R-:W1:Y:S01]  /*0370*/  LDS R22, [R3+0x280] ;  /* 0x0002800003167984 */ /* 0x000e620000000800 */
[----:B--2---:R-:W-:-:S03]  /*0380*/  FFMA R13, R25, R14, R12 ;  /* 0x0000000e190d7223 */ /* 0x004fc6000000000c */
[----:B------:R-:W2:Y:S01]  /*0390*/  LDS R25, [R3+0x300] ;  /* 0x0003000003197984 */ /* 0x000ea20000000800 */
[----:B---3--:R-:W-:-:S03]  /*03a0*/  FFMA R13, R24, R15, R13 ;  /* 0x0000000f180d7223 */ /* 0x008fc6000000000d */
[----:B------:R-:W3:Y:S04]  /*03b0*/  LDS R24, [R3+0x380] ;  /* 0x0003800003187984 */ /* 0x000ee80000000800 */
[----:B------:R-:W-:Y:S01]  /*03c0*/  LDS R26, [R3+0xb80] ;  /* 0x000b8000031a7984 */ /* 0x000fe20000000800 */
[----:B0-----:R-:W-:-:S03]  /*03d0*/  FFMA R27, R8, R23, R13 ;  /* 0x00000017081b7223 */ /* 0x001fc6000000000d */
[----:B------:R-:W-:Y:S04]  /*03e0*/  LDS R23, [R3+0x400] ;  /* 0x0004000003177984 */ /* 0x000fe80000000800 */
[----:B------:R-:W0:Y:S01]  /*03f0*/  LDS.128 R12, [R5+0x20] ;  /* 0x00002000050c7984 */ /* 0x000e220000000c00 */
[----:B-1----:R-:W-:-:S03]  /*0400*/  FFMA R8, R22, R9, R27 ;  /* 0x0000000916087223 */ /* 0x002fc6000000001b */
[----:B------:R-:W1:Y:S01]  /*0410*/  LDS R22, [R3+0x480] ;  /* 0x0004800003167984 */ /* 0x000e620000000800 */
[----:B--2---:R-:W-:-:S03]  /*0420*/  FFMA R9, R25, R10, R8 ;  /* 0x0000000a19097223 */ /* 0x004fc60000000008 */
[----:B------:R-:W2:Y:S01]  /*0430*/  LDS R25, [R3+0x500] ;  /* 0x0005000003197984 */ /* 0x000ea20000000800 */
[----:B---3--:R-:W-:-:S03]  /*0440*/  FFMA R9, R24, R11, R9 ;  /* 0x0000000b18097223 */ /* 0x008fc60000000009 */
[----:B------:R-:W3:Y:S01]  /*0450*/  LDS R24, [R3+0x580] ;  /* 0x0005800003187984 */ /* 0x000ee20000000800 */
        /* <DEDUP_REMOVED lines=26> */
[----:B------:R-:W-:Y:S04]  /*0600*/  LDS R27, [R3+0xc00] ;  /* 0x000c0000031b7984 */ /* 0x000fe80000000800 */
[----:B------:R-:W-:Y:S01]  /*0610*/  LDS R24, [R3+0xc80] ;  /* 0x000c800003187984 */ /* 0x000fe20000000800 */
[----:B0-----:R-:W-:-:S03]  /*0620*/  FFMA R23, R8, R23, R13 ;  /* 0x0000001708177223 */ /* 0x001fc6000000000d */
[----:B------:R-:W0:Y:S01]  /*0630*/  LDS.128 R12, [R5+0x60] ;  /* 0x00006000050c7984 */ /* 0x000e220000000c00 */
[----:B-1----:R-:W-:-:S03]  /*0640*/  FFMA R22, R22, R9, R23 ;  /* 0x0000000916167223 */ /* 0x002fc60000000017 */
[----:B------:R-:W1:Y:S01]  /*0650*/  LDS R23, [R3+0xd00] ;  /* 0x000d000003177984 */ /* 0x000e620000000800 */
[----:B--2---:R-:W-:-:S03]  /*0660*/  FFMA R25, R25, R10, R22 ;  /* 0x0000000a19197223 */ /* 0x004fc60000000016 */
[----:B------:R-:W2:Y:S01]  /*0670*/  LDS R22, [R3+0xd80] ;  /* 0x000d800003167984 */ /* 0x000ea20000000800 */
[----:B------:R-:W-:-:S03]  /*0680*/  FFMA R11, R26, R11, R25 ;  /* 0x0000000b1a0b7223 */ /* 0x000fc60000000019 */
[----:B------:R-:W-:Y:S01]  /*0690*/  LDS R25, [R3+0xe00] ;  /* 0x000e000003197984 */ /* 0x000fe20000000800 */
[----:B0-----:R-:W-:-:S03]  /*06a0*/  FFMA R27, R12, R27, R11 ;  /* 0x0000001b0c1b7223 */ /* 0x001fc6000000000b */
[----:B------:R-:W0:Y:S01]  /*06b0*/  LDS.128 R8, [R5+0x70] ;  /* 0x0000700005087984 */ /* 0x000e220000000c00 */
[----:B------:R-:W-:-:S03]  /*06c0*/  FFMA R24, R24, R13, R27 ;  /* 0x0000000d18187223 */ /* 0x000fc6000000001b */
[----:B------:R-:W3:Y:S04]  /*06d0*/  LDS R27, [R3+0xe80] ;  /* 0x000e8000031b7984 */ /* 0x000ee80000000800 */
[----:B------:R-:W4:Y:S04]  /*06e0*/  LDS R13, [R3+0xf00] ;  /* 0x000f0000030d7984 */ /* 0x000f280000000800 */
[----:B------:R-:W5:Y:S01]  /*06f0*/  LDS R12, [R3+0xf80] ;  /* 0x000f8000030c7984 */ /* 0x000f620000000800 */
[----:B-1----:R-:W-:Y:S01]  /*0700*/  FFMA R23, R23, R14, R24 ;  /* 0x0000000e17177223 */ /* 0x002fe20000000018 */
[----:B------:R-:W-:-:S03]  /*0710*/  IADD3 R16, PT, PT, R16, 0x1, RZ ;  /* 0x0000000110107810 */ /* 0x000fc60007ffe0ff */
[----:B--2---:R-:W-:Y:S01]  /*0720*/  FFMA R15, R22, R15, R23 ;  /* 0x0000000f160f7223 */ /* 0x004fe20000000017 */
[----:B------:R-:W-:Y:S01]  /*0730*/  BAR.SYNC.DEFER_BLOCKING 0x0 ;  /* 0x0000000000007b1d */ /* 0x000fe20000010000 */
[----:B------:R-:W-:Y:S02]  /*0740*/  ISETP.NE.AND P0, PT, R16, RZ, PT ;  /* 0x000000ff1000720c */ /* 0x000fe40003f05270 */
[----:B------:R-:W-:Y:S02]  /*0750*/  IADD3 R19, PT, PT, R19, 0x20, RZ ;  /* 0x0000002013137810 */ /* 0x000fe40007ffe0ff */
[----:B------:R-:W-:Y:S02]  /*0760*/  IADD3 R18, PT, PT, R18, 0x20, RZ ;  /* 0x0000002012127810 */ /* 0x000fe40007ffe0ff */
[----:B------:R-:W-:Y:S02]  /*0770*/  IADD3 R7, PT, PT, R7, 0x20, RZ ;  /* 0x0000002007077810 */ /* 0x000fe40007ffe0ff */
[----:B------:R-:W-:Y:S01]  /*0780*/  LEA R17, R6, R17, 0x5 ;  /* 0x0000001106117211 */ /* 0x000fe200078e28ff */
[----:B0-----:R-:W-:-:S04]  /*0790*/  FFMA R8, R8, R25, R15 ;  /* 0x0000001908087223 */ /* 0x001fc8000000000f */
[----:B---3--:R-:W-:-:S04]  /*07a0*/  FFMA R8, R27, R9, R8 ;  /* 0x000000091b087223 */ /* 0x008fc80000000008 */
[----:B----4-:R-:W-:-:S04]  /*07b0*/  FFMA R13, R13, R10, R8 ;  /* 0x0000000a0d0d7223 */ /* 0x010fc80000000008 */
[----:B-----5:R-:W-:Y:S01]  /*07c0*/  FFMA R23, R12, R11, R13 ;  /* 0x0000000b0c177223 */ /* 0x020fe2000000000d */
[----:B------:R-:W-:Y:S06]  /*07d0*/  @P0 BRA `(.L_x_2) ;  /* 0xfffffff800800947 */ /* 0x000fec000383ffff */
.L_x_1:
[----:B------:R-:W-:-:S04]  /*07e0*/  VIMNMX R3, PT, PT, R20, R21, !PT ;  /* 0x0000001514037248 */ /* 0x000fc80007fe0100 */
[----:B------:R-:W-:-:S13]  /*07f0*/  ISETP.GE.AND P0, PT, R3, R6, PT ;  /* 0x000000060300720c */ /* 0x000fda0003f06270 */
[----:B------:R-:W-:Y:S05]  /*0800*/  @P0 EXIT ;  /* 0x000000000000094d */ /* 0x000fea0003800000 */
[----:B------:R-:W0:Y:S01]  /*0810*/  LDC.64 R2, c[0x0][0x390] ;  /* 0x0000e400ff027b82 */ /* 0x000e220000000a00 */
[----:B------:R-:W-:-:S04]  /*0820*/  IMAD R21, R20, R6, R21 ;  /* 0x0000000614157224 */ /* 0x000fc800078e0215 */
[----:B0-----:R-:W-:-:S05]  /*0830*/  IMAD.WIDE R2, R21, 0x4, R2 ;  /* 0x0000000415027825 */ /* 0x001fca00078e0202 */
[----:B------:R-:W-:Y:S01]  /*0840*/  STG.E desc[UR8][R2.64], R23 ;  /* 0x0000001702007986 */ /* 0x000fe2000c101908 */
[----:B------:R-:W-:Y:S05]  /*0850*/  EXIT ;  /* 0x000000000000794d */ /* 0x000fea0003800000 */
.L_x_3:
        /* <DEDUP_REMOVED lines=10> */
.L_x_11:


//--------------------- .text._Z14matrixMultiplyPfS_S_i --------------------------
	.section	.text._Z14matrixMultiplyPfS_S_i,"ax",@progbits
	.align	128
        .global         _Z14matrixMultiplyPfS_S_i
        .type           _Z14matrixMultiplyPfS_S_i,@function
        .size           _Z14matrixMultiplyPfS_S_i,(.L_x_12 - _Z14matrixMultiplyPfS_S_i)
        .other          _Z14matrixMultiplyPfS_S_i,@"STO_CUDA_ENTRY STV_DEFAULT"
_Z14matrixMultiplyPfS_S_i:
.text._Z14matrixMultiplyPfS_S_i:
[----:B------:R-:W-:Y:S01]  /*0000*/  LDC R1, c[0x0][0x37c] ;  /* 0x0000df00ff017b82 */ /* 0x000fe20000000800 */
[----:B------:R-:W0:Y:S07]  /*0010*/  S2R R0, SR_TID.Y ;  /* 0x0000000000007919 */ /* 0x000e2e0000002200 */
[----:B------:R-:W0:Y:S01]  /*0020*/  S2UR UR4, SR_CTAID.Y ;  /* 0x00000000000479c3 */ /* 0x000e220000002600 */
[----:B------:R-:W1:Y:S01]  /*0030*/  LDCU UR20, c[0x0][0x398] ;  /* 0x00007300ff1477ac */ /* 0x000e620008000800 */
[----:B------:R-:W2:Y:S06]  /*0040*/  S2R R3, SR_TID.X ;  /* 0x0000000000037919 */ /* 0x000eac0000002100 */
[----:B------:R-:W0:Y:S08]  /*0050*/  LDC R13, c[0x0][0x364] ;  /* 0x0000d900ff0d7b82 */ /* 0x000e300000000800 */
[----:B------:R-:W2:Y:S08]  /*0060*/  S2UR UR5, SR_CTAID.X ;  /* 0x00000000000579c3 */ /* 0x000eb00000002500 */
[----:B------:R-:W2:Y:S01]  /*0070*/  LDC R2, c[0x0][0x360] ;  /* 0x0000d800ff027b82 */ /* 0x000ea20000000800 */
[----:B0-----:R-:W-:-:S02]  /*0080*/  IMAD R13, R13, UR4, R0 ;  /* 0x000000040d0d7c24 */ /* 0x001fc4000f8e0200 */
[----:B--2---:R-:W-:-:S05]  /*0090*/  IMAD R0, R2, UR5, R3 ;  /* 0x0000000502007c24 */ /* 0x004fca000f8e0203 */
[----:B------:R-:W-:-:S04]  /*00a0*/  VIMNMX R2, PT, PT, R13, R0, !PT ;  /* 0x000000000d027248 */ /* 0x000fc80007fe0100 */
[----:B-1----:R-:W-:-:S13]  /*00b0*/  ISETP.GE.AND P0, PT, R2, UR20, PT ;  /* 0x0000001402007c0c */ /* 0x002fda000bf06270 */
[----:B------:R-:W-:Y:S05]  /*00c0*/  @P0 EXIT ;  /* 0x000000000000094d */ /* 0x000fea0003800000 */
[----:B------:R-:W-:Y:S01]  /*00d0*/  UISETP.GE.U32.AND UP0, UPT, UR20, 0x8, UPT ;  /* 0x000000081400788c */ /* 0x000fe2000bf06070 */
[----:B------:R-:W-:Y:S02]  /*00e0*/  HFMA2 R12, -RZ, RZ, 0, 0 ;  /* 0x00000000ff0c7431 */ /* 0x000fe400000001ff */
[----:B------:R-:W-:Y:S01]  /*00f0*/  IMAD R13, R13, UR20, RZ ;  /* 0x000000140d0d7c24 */ /* 0x000fe2000f8e02ff */
[----:B------:R-:W-:Y:S01]  /*0100*/  UMOV UR4, URZ ;  /* 0x000000ff00047c82 */ /* 0x000fe20008000000 */
[----:B------:R-:W0:Y:S04]  /*0110*/  LDCU.64 UR18, c[0x0][0x358] ;  /* 0x00006b00ff1277ac */ /* 0x000e280008000a00 */
[----:B------:R-:W-:Y:S05]  /*0120*/  BRA.U !UP0, `(.L_x_4) ;  /* 0x0000000508047547 */ /* 0x000fea000b800000 */
[----:B------:R-:W1:Y:S01]  /*0130*/  LDCU.128 UR24, c[0x0][0x380] ;  /* 0x00007000ff1877ac */ /* 0x000e620008000c00 */
[----:B------:R-:W-:Y:S02]  /*0140*/  MOV R12, RZ ;  /* 0x000000ff000c7202 */ /* 0x000fe40000000f00 */
[----:B------:R-:W-:Y:S01]  /*0150*/  MOV R14, R0 ;  /* 0x00000000000e7202 */ /* 0x000fe20000000f00 */
[----:B------:R-:W-:-:S04]  /*0160*/  ULOP3.LUT UR4, UR20, 0x7ffffff8, URZ, 0xc0, !UPT ;  /* 0x7ffffff814047892 */ /* 0x000fc8000f8ec0ff */
[----:B------:R-:W-:Y:S01]  /*0170*/  UIADD3 UR5, UPT, UPT, -UR4, URZ, URZ ;  /* 0x000000ff04057290 */ /* 0x000fe2000fffe1ff */
[----:B-1----:R-:W-:Y:S01]  /*0180*/  MOV R2, UR24 ;  /* 0x0000001800027c02 */ /* 0x002fe20008000f00 */
[----:B------:R-:W-:Y:S01]  /*0190*/  UIMAD.WIDE UR6, UR20, 0x8, UR26 ;  /* 0x00000008140678a5 */ /* 0x000fe2000f8e021a */
[----:B------:R-:W-:Y:S01]  /*01a0*/  MOV R3, UR25 ;  /* 0x0000001900037c02 */ /* 0x000fe20008000f00 */
[----:B------:R-:W-:Y:S02]  /*01b0*/  UIMAD.WIDE UR8, UR20, 0xc, UR26 ;  /* 0x0000000c140878a5 */ /* 0x000fe4000f8e021a */
[----:B------:R-:W-:Y:S01]  /*01c0*/  UIMAD.WIDE UR10, UR20, 0x10, UR26 ;  /* 0x00000010140a78a5 */ /* 0x000fe2000f8e021a */
[----:B------:R-:W-:Y:S01]  /*01d0*/  IMAD.WIDE.U32 R2, R13, 0x4, R2 ;  /* 0x000000040d027825 */ /* 0x000fe200078e0002 */
[----:B------:R-:W-:Y:S02]  /*01e0*/  UIMAD.WIDE UR12, UR20, 0x14, UR26 ;  /* 0x00000014140c78a5 */ /* 0x000fe4000f8e021a */
[----:B------:R-:W-:Y:S01]  /*01f0*/  UIMAD.WIDE UR14, UR20, 0x18, UR26 ;  /* 0x00000018140e78a5 */ /* 0x000fe2000f8e021a */
[----:B------:R-:W-:Y:S01]  /*0200*/  IADD3 R2, P0, PT, R2, 0x10, RZ ;  /* 0x0000001002027810 */ /* 0x000fe20007f1e0ff */
[----:B------:R-:W-:-:S03]  /*0210*/  UIMAD.WIDE UR16, UR20, 0x1c, UR26 ;  /* 0x0000001c141078a5 */ /* 0x000fc6000f8e021a */
[----:B------:R-:W-:-:S09]  /*0220*/  IADD3.X R3, PT, PT, RZ, R3, RZ, P0, !PT ;  /* 0x00000003ff037210 */ /* 0x000fd200007fe4ff */
.L_x_5:
[----:B------:R-:W-:Y:S01]  /*0230*/  UIMAD.WIDE UR22, UR20, 0x4, UR26 ;  /* 0x00000004141678a5 */ /* 0x000fe2000f8e021a */
[----:B------:R-:W-:Y:S02]  /*0240*/  IMAD.MOV.U32 R23, RZ, RZ, 0x4 ;  /* 0x00000004ff177424 */ /* 0x000fe400078e00ff */
[----:B------:R-:W-:Y:S01]  /*0250*/  HFMA2 R11, -RZ, RZ, 0, 2.384185791015625e-07 ;  /* 0x00000004ff0b7431 */ /* 0x000fe200000001ff */
[----:B------:R-:W-:Y:S01]  /*0260*/  MOV R25, 0x4 ;  /* 0x0000000400197802 */ /* 0x000fe20000000f00 */
[----:B0-----:R-:W2:Y:S01]  /*0270*/  LDG.E R21, desc[UR18][R2.64+-0x10] ;  /* 0xfffff01202157981 */ /* 0x001ea2000c1e1900 */
[C---:B------:R-:W-:Y:S01]  /*0280*/  IMAD.WIDE R22, R14.reuse, R23, UR26 ;  /* 0x0000001a0e167e25 */ /* 0x040fe2000f8e0217 */
[----:B------:R-:W-:Y:S02]  /*0290*/  MOV R8, UR22 ;  /* 0x0000001600087c02 */ /* 0x000fe40008000f00 */
[----:B------:R-:W-:Y:S01]  /*02a0*/  MOV R9, UR23 ;  /* 0x0000001700097c02 */ /* 0x000fe20008000f00 */
[----:B------:R-:W3:Y:S02]  /*02b0*/  LDG.E R19, desc[UR18][R2.64+-0xc] ;  /* 0xfffff41202137981 */ /* 0x000ee4000c1e1900 */
[----:B------:R-:W-:-:S02]  /*02c0*/  IMAD.WIDE R8, R14, 0x4, R8 ;  /* 0x000000040e087825 */ /* 0x000fc400078e0208 */
[----:B------:R-:W2:Y:S01]  /*02d0*/  LDG.E R22, desc[UR18][R22.64] ;  /* 0x0000001216167981 */ /* 0x000ea2000c1e1900 */
[----:B------:R-:W-:Y:S01]  /*02e0*/  MOV R5, 0x4 ;  /* 0x0000000400057802 */ /* 0x000fe20000000f00 */
[C---:B------:R-:W-:Y:S02]  /*02f0*/  IMAD.WIDE R24, R14.reuse, R25, UR6 ;  /* 0x000000060e187e25 */ /* 0x040fe4000f8e0219 */
[----:B------:R0:W3:Y:S02]  /*0300*/  LDG.E R20, desc[UR18][R8.64] ;  /* 0x0000001208147981 */ /* 0x0000e4000c1e1900 */
[----:B------:R-:W-:Y:S02]  /*0310*/  IMAD.WIDE R10, R14, R11, UR8 ;  /* 0x000000080e0a7e25 */ /* 0x000fe4000f8e020b */
[----:B------:R-:W4:Y:S04]  /*0320*/  LDG.E R18, desc[UR18][R24.64] ;  /* 0x0000001218127981 */ /* 0x000f28000c1e1900 */
[----:B------:R-:W4:Y:S01]  /*0330*/  LDG.E R17, desc[UR18][R2.64+-0x8] ;  /* 0xfffff81202117981 */ /* 0x000f22000c1e1900 */
[----:B0-----:R-:W-:-:S02]  /*0340*/  HFMA2 R9, -RZ, RZ, 0, 2.384185791015625e-07 ;  /* 0x00000004ff097431 */ /* 0x001fc400000001ff */
[----:B------:R-:W-:Y:S01]  /*0350*/  IMAD.MOV.U32 R7, RZ, RZ, 0x4 ;  /* 0x00000004ff077424 */ /* 0x000fe200078e00ff */
[----:B------:R0:W5:Y:S01]  /*0360*/  LDG.E R16, desc[UR18][R10.64] ;  /* 0x000000120a107981 */ /* 0x000162000c1e1900 */
[----:B------:R-:W-:-:S03]  /*0370*/  IMAD.WIDE R4, R14, R5, UR10 ;  /* 0x0000000a0e047e25 */ /* 0x000fc6000f8e0205 */
[----:B------:R-:W5:Y:S01]  /*0380*/  LDG.E R15, desc[UR18][R2.64+-0x4] ;  /* 0xfffffc12020f7981 */ /* 0x000f62000c1e1900 */
[C---:B------:R-:W-:Y:S01]  /*0390*/  IMAD.WIDE R6, R14.reuse, R7, UR12 ;  /* 0x0000000c0e067e25 */ /* 0x040fe2000f8e0207 */
[----:B------:R-:W-:Y:S02]  /*03a0*/  MOV R27, 0x4 ;  /* 0x00000004001b7802 */ /* 0x000fe40000000f00 */
[----:B------:R1:W5:Y:S01]  /*03b0*/  LDG.E R4, desc[UR18][R4.64] ;  /* 0x0000001204047981 */ /* 0x000362000c1e1900 */
[----:B------:R-:W-:-:S03]  /*03c0*/  IMAD.WIDE R8, R14, R9, UR14 ;  /* 0x0000000e0e087e25 */ /* 0x000fc6000f8e0209 */
[----:B------:R-:W5:Y:S01]  /*03d0*/  LDG.E R23, desc[UR18][R2.64] ;  /* 0x0000001202177981 */ /* 0x000f62000c1e1900 */
[----:B0-----:R-:W-:-:S03]  /*03e0*/  IMAD.WIDE R10, R14, R27, UR16 ;  /* 0x000000100e0a7e25 */ /* 0x001fc6000f8e021b */
[----:B------:R-:W5:Y:S04]  /*03f0*/  LDG.E R7, desc[UR18][R6.64] ;  /* 0x0000001206077981 */ /* 0x000f68000c1e1900 */
[----:B------:R-:W5:Y:S04]  /*0400*/  LDG.E R24, desc[UR18][R2.64+0x4] ;  /* 0x0000041202187981 */ /* 0x000f68000c1e1900 */
[----:B------:R-:W5:Y:S04]  /*0410*/  LDG.E R8, desc[UR18][R8.64] ;  /* 0x0000001208087981 */ /* 0x000f68000c1e1900 */
[----:B------:R-:W5:Y:S04]  /*0420*/  LDG.E R25, desc[UR18][R2.64+0x8] ;  /* 0x0000081202197981 */ /* 0x000f68000c1e1900 */
[----:B------:R-:W5:Y:S04]  /*0430*/  LDG.E R10, desc[UR18][R10.64] ;  /* 0x000000120a0a7981 */ /* 0x000f68000c1e1900 */
[----:B------:R0:W5:Y:S01]  /*0440*/  LDG.E R27, desc[UR18][R2.64+0xc] ;  /* 0x00000c12021b7981 */ /* 0x000162000c1e1900 */
[----:B------:R-:W-:-:S04]  /*0450*/  UIADD3 UR5, UPT, UPT, UR5, 0x8, URZ ;  /* 0x0000000805057890 */ /* 0x000fc8000fffe0ff */
[----:B------:R-:W-:Y:S01]  /*0460*/  UISETP.NE.AND UP0, UPT, UR5, URZ, UPT ;  /* 0x000000ff0500728c */ /* 0x000fe2000bf05270 */
[----:B-1----:R-:W-:Y:S02]  /*0470*/  MOV R5, UR20 ;  /* 0x0000001400057c02 */ /* 0x002fe40008000f00 */
[----:B0-----:R-:W-:Y:S02]  /*0480*/  IADD3 R2, P0, PT, R2, 0x20, RZ ;  /* 0x0000002002027810 */ /* 0x001fe40007f1e0ff */
[----:B------:R-:W-:Y:S02]  /*0490*/  LEA R14, R5, R14, 0x3 ;  /* 0x0000000e050e7211 */ /* 0x000fe400078e18ff */
[----:B------:R-:W-:Y:S01]  /*04a0*/  IADD3.X R3, PT, PT, RZ, R3, RZ, P0, !PT ;  /* 0x00000003ff037210 */ /* 0x000fe200007fe4ff */
[----:B--2---:R-:W-:-:S04]  /*04b0*/  FFMA R22, R21, R22, R12 ;  /* 0x0000001615167223 */ /* 0x004fc8000000000c */
[----:B---3--:R-:W-:-:S04]  /*04c0*/  FFMA R20, R19, R20, R22 ;  /* 0x0000001413147223 */ /* 0x008fc80000000016 */
[----:B----4-:R-:W-:-:S04]  /*04d0*/  FFMA R18, R17, R18, R20 ;  /* 0x0000001211127223 */ /* 0x010fc80000000014 */
[----:B-----5:R-:W-:-:S04]  /*04e0*/  FFMA R16, R15, R16, R18 ;  /* 0x000000100f107223 */ /* 0x020fc80000000012 */
[----:B------:R-:W-:-:S04]  /*04f0*/  FFMA R23, R23, R4, R16 ;  /* 0x0000000417177223 */ /* 0x000fc80000000010 */
[----:B------:R-:W-:-:S04]  /*0500*/  FFMA R24, R24, R7, R23 ;  /* 0x0000000718187223 */ /* 0x000fc80000000017 */
[----:B------:R-:W-:-:S04]  /*0510*/  FFMA R8, R25, R8, R24 ;  /* 0x0000000819087223 */ /* 0x000fc80000000018 */
[----:B------:R-:W-:Y:S01]  /*0520*/  FFMA R12, R27, R10, R8 ;  /* 0x0000000a1b0c7223 */ /* 0x000fe20000000008 */
[----:B------:R-:W-:Y:S06]  /*0530*/  BRA.U UP0, `(.L_x_5) ;  /* 0xfffffffd003c7547 */ /* 0x000fec000b83ffff */
.L_x_4:
[----:B------:R-:W-:-:S04]  /*0540*/  ULOP3.LUT UR6, UR20, 0x7, URZ, 0xc0, !UPT ;  /* 0x0000000714067892 */ /* 0x000fc8000f8ec0ff */
[----:B------:R-:W-:-:S09]  /*0550*/  UISETP.NE.AND UP0, UPT, UR6, URZ, UPT ;  /* 0x000000ff0600728c */ /* 0x000fd2000bf05270 */
[----:B------:R-:W-:Y:S05]  /*0560*/  BRA.U !UP0, `(.L_x_6) ;  /* 0x0000000508387547 */ /* 0x000fea000b800000 */
[----:B------:R-:W-:Y:S02]  /*0570*/  UISETP.GE.U32.AND UP0, UPT, UR6, 0x4, UPT ;  /* 0x000000040600788c */ /* 0x000fe4000bf06070 */
[----:B------:R-:W-:-:S04]  /*0580*/  ULOP3.LUT UR5, UR20, 0x3, URZ, 0xc0, !UPT ;  /* 0x0000000314057892 */ /* 0x000fc8000f8ec0ff */
[----:B------:R-:W-:-:S03]  /*0590*/  UISETP.NE.AND UP1, UPT, UR5, URZ, UPT ;  /* 0x000000ff0500728c */ /* 0x000fc6000bf25270 */
[----:B------:R-:W-:Y:S08]  /*05a0*/  BRA.U !UP0, `(.L_x_7) ;  /* 0x00000001087c7547 */ /* 0x000ff0000b800000 */
[----:B------:R-:W1:Y:S01]  /*05b0*/  LDC.64 R6, c[0x0][0x388] ;  /* 0x0000e200ff067b82 */ /* 0x000e620000000a00 */
[----:B------:R-:W2:Y:S01]  /*05c0*/  LDCU.64 UR6, c[0x0][0x380] ;  /* 0x00007000ff0677ac */ /* 0x000ea20008000a00 */
[----:B------:R-:W-:Y:S01]  /*05d0*/  IMAD.U32 R9, RZ, RZ, UR4 ;  /* 0x00000004ff097e24 */ /* 0x000fe2000f8e00ff */
[C---:B------:R-:W-:Y:S02]  /*05e0*/  IADD3 R3, PT, PT, R13.reuse, UR4, RZ ;  /* 0x000000040d037c10 */ /* 0x040fe4000fffe0ff */
[----:B------:R-:W-:Y:S01]  /*05f0*/  IADD3 R10, P0, PT, R13, UR4, RZ ;  /* 0x000000040d0a7c10 */ /* 0x000fe2000ff1e0ff */
[----:B------:R-:W-:Y:S01]  /*0600*/  IMAD R9, R9, UR20, R0 ;  /* 0x0000001409097c24 */ /* 0x000fe2000f8e0200 */
[----:B------:R-:W-:Y:S01]  /*0610*/  MOV R11, UR20 ;  /* 0x00000014000b7c02 */ /* 0x000fe20008000f00 */
[----:B------:R-:W3:Y:S01]  /*0620*/  LDC.64 R4, c[0x0][0x380] ;  /* 0x0000e000ff047b82 */ /* 0x000ee20000000a00 */
[----:B------:R-:W-:Y:S01]  /*0630*/  MOV R15, UR20 ;  /* 0x00000014000f7c02 */ /* 0x000fe20008000f00 */
[----:B-1----:R-:W-:Y:S01]  /*0640*/  IMAD.WIDE R6, R9, 0x4, R6 ;  /* 0x0000000409067825 */ /* 0x002fe200078e0206 */
[----:B------:R-:W-:-:S05]  /*0650*/  MOV R9, UR20 ;  /* 0x0000001400097c02 */ /* 0x000fca0008000f00 */
[----:B------:R-:W-:Y:S02]  /*0660*/  IMAD.WIDE R8, R9, 0x4, R6 ;  /* 0x0000000409087825 */ /* 0x000fe400078e0206 */
[----:B0-----:R-:W4:Y:S02]  /*0670*/  LDG.E R6, desc[UR18][R6.64] ;  /* 0x0000001206067981 */ /* 0x001f24000c1e1900 */
[----:B---3--:R-:W-:Y:S01]  /*0680*/  IMAD.WIDE.U32 R4, R3, 0x4, R4 ;  /* 0x0000000403047825 */ /* 0x008fe200078e0004 */
[----:B------:R-:W-:Y:S01]  /*0690*/  IADD3.X R3, PT, PT, RZ, RZ, RZ, P0, !PT ;  /* 0x000000ffff037210 */ /* 0x000fe200007fe4ff */
[----:B------:R-:W3:Y:S01]  /*06a0*/  LDG.E R17, desc[UR18][R8.64] ;  /* 0x0000001208117981 */ /* 0x000ee2000c1e1900 */
[----:B--2---:R-:W-:-:S03]  /*06b0*/  LEA R2, P0, R10, UR6, 0x2 ;  /* 0x000000060a027c11 */ /* 0x004fc6000f8010ff */
[----:B------:R-:W4:Y:S01]  /*06c0*/  LDG.E R5, desc[UR18][R4.64] ;  /* 0x0000001204057981 */ /* 0x000f22000c1e1900 */
[----:B------:R-:W-:Y:S01]  /*06d0*/  LEA.HI.X R3, R10, UR7, R3, 0x2, P0 ;  /* 0x000000070a037c11 */ /* 0x000fe200080f1403 */
[----:B------:R-:W-:-:S04]  /*06e0*/  IMAD.WIDE R10, R11, 0x4, R8 ;  /* 0x000000040b0a7825 */ /* 0x000fc800078e0208 */
[----:B------:R-:W3:Y:S01]  /*06f0*/  LDG.E R16, desc[UR18][R2.64+0x4] ;  /* 0x0000041202107981 */ /* 0x000ee2000c1e1900 */
[----:B------:R-:W-:-:S03]  /*0700*/  IMAD.WIDE R14, R15, 0x4, R10 ;  /* 0x000000040f0e7825 */ /* 0x000fc600078e020a */
[----:B------:R-:W2:Y:S04]  /*0710*/  LDG.E R19, desc[UR18][R10.64] ;  /* 0x000000120a137981 */ /* 0x000ea8000c1e1900 */
[----:B------:R-:W2:Y:S04]  /*0720*/  LDG.E R18, desc[UR18][R2.64+0x8] ;  /* 0x0000081202127981 */ /* 0x000ea8000c1e1900 */
[----:B------:R-:W5:Y:S04]  /*0730*/  LDG.E R20, desc[UR18][R2.64+0xc] ;  /* 0x00000c1202147981 */ /* 0x000f68000c1e1900 */
[----:B------:R-:W5:Y:S01]  /*0740*/  LDG.E R14, desc[UR18][R14.64] ;  /* 0x000000120e0e7981 */ /* 0x000f62000c1e1900 */
[----:B------:R-:W-:Y:S01]  /*0750*/  UIADD3 UR4, UPT, UPT, UR4, 0x4, URZ ;  /* 0x0000000404047890 */ /* 0x000fe2000fffe0ff */
[----:B----4-:R-:W-:-:S04]  /*0760*/  FFMA R5, R5, R6, R12 ;  /* 0x0000000605057223 */ /* 0x010fc8000000000c */
[----:B---3--:R-:W-:-:S04]  /*0770*/  FFMA R5, R16, R17, R5 ;  /* 0x0000001110057223 */ /* 0x008fc80000000005 */
[----:B--2---:R-:W-:-:S04]  /*0780*/  FFMA R5, R18, R19, R5 ;  /* 0x0000001312057223 */ /* 0x004fc80000000005 */
[----:B-----5:R-:W-:-:S07]  /*0790*/  FFMA R12, R20, R14, R5 ;  /* 0x0000000e140c7223 */ /* 0x020fce0000000005 */
.L_x_7:
[----:B------:R-:W-:Y:S05]  /*07a0*/  BRA.U !UP1, `(.L_x_6) ;  /* 0x0000000109a87547 */ /* 0x000fea000b800000 */
[----:B------:R-:W-:Y:S01]  /*07b0*/  UISETP.NE.AND UP0, UPT, UR5, 0x1, UPT ;  /* 0x000000010500788c */ /* 0x000fe2000bf05270 */
[----:B------:R-:W-:Y:S01]  /*07c0*/  MOV R7, UR4 ;  /* 0x0000000400077c02 */ /* 0x000fe20008000f00 */
[----:B------:R-:W-:Y:S02]  /*07d0*/  ULOP3.LUT UR5, UR20, 0x1, URZ, 0xc0, !UPT ;  /* 0x0000000114057892 */ /* 0x000fe4000f8ec0ff */
[----:B------:R-:W-:Y:S02]  /*07e0*/  MOV R15, UR20 ;  /* 0x00000014000f7c02 */ /* 0x000fe40008000f00 */
[----:B------:R-:W-:Y:S01]  /*07f0*/  UISETP.NE.U32.AND UP1, UPT, UR5, 0x1, UPT ;  /* 0x000000010500788c */ /* 0x000fe2000bf25070 */
[----:B------:R-:W-:-:S04]  /*0800*/  PLOP3.LUT P1, PT, PT, PT, UP0, 0x80, 0x8 ;  /* 0x000000000008781c */ /* 0x000fc80003f2f008 */
[----:B------:R-:W1:Y:S01]  /*0810*/  @UP0 LDCU.128 UR8, c[0x0][0x380] ;  /* 0x00007000ff0807ac */ /* 0x000e620008000c00 */
[----:B------:R-:W-:Y:S01]  /*0820*/  PLOP3.LUT P0, PT, PT, PT, UP1, 0x80, 0x8 ;  /* 0x000000000008781c */ /* 0x000fe20003f0f018 */
[----:B------:R-:W2:Y:S04]  /*0830*/  @UP0 LDCU.64 UR6, c[0x0][0x380] ;  /* 0x00007000ff0607ac */ /* 0x000ea80008000a00 */
[----:B------:R-:W3:Y:S03]  /*0840*/  @!UP1 LDCU.128 UR12, c[0x0][0x380] ;  /* 0x00007000ff0c97ac */ /* 0x000ee60008000c00 */
[C---:B------:R-:W-:Y:S02]  /*0850*/  @P1 IADD3 R3, PT, PT, R13.reuse, UR4, RZ ;  /* 0x000000040d031c10 */ /* 0x040fe4000fffe0ff */
[----:B------:R-:W-:Y:S01]  /*0860*/  @P1 IADD3 R6, P2, PT, R13, UR4, RZ ;  /* 0x000000040d061c10 */ /* 0x000fe2000ff5e0ff */
[----:B------:R-:W-:Y:S01]  /*0870*/  @UP0 UIADD3 UR4, UPT, UPT, UR4, 0x2, URZ ;  /* 0x0000000204040890 */ /* 0x000fe2000fffe0ff */
[----:B-1----:R-:W-:Y:S01]  /*0880*/  MOV R11, UR9 ;  /* 0x00000009000b7c02 */ /* 0x002fe20008000f00 */
[----:B------:R-:W-:Y:S01]  /*0890*/  IMAD.U32 R10, RZ, RZ, UR8 ;  /* 0x00000008ff0a7e24 */ /* 0x000fe2000f8e00ff */
[----:B------:R-:W-:-:S02]  /*08a0*/  MOV R4, UR10 ;  /* 0x0000000a00047c02 */ /* 0x000fc40008000f00 */
[----:B------:R-:W-:Y:S01]  /*08b0*/  MOV R5, UR11 ;  /* 0x0000000b00057c02 */ /* 0x000fe20008000f00 */
[----:B------:R-:W-:-:S04]  /*08c0*/  @P1 IMAD.WIDE.U32 R10, R3, 0x4, R10 ;  /* 0x00000004030a1825 */ /* 0x000fc800078e000a */
[----:B------:R-:W-:Y:S01]  /*08d0*/  @P1 IMAD R3, R7, UR20, R0 ;  /* 0x0000001407031c24 */ /* 0x000fe2000f8e0200 */
[----:B------:R-:W-:Y:S01]  /*08e0*/  @P1 IADD3.X R7, PT, PT, RZ, RZ, RZ, P2, !PT ;  /* 0x000000ffff071210 */ /* 0x000fe200017fe4ff */
[----:B------:R-:W-:Y:S01]  /*08f0*/  IMAD.U32 R19, RZ, RZ, UR4 ;  /* 0x00000004ff137e24 */ /* 0x000fe2000f8e00ff */
[C---:B--2---:R-:W-:Y:S01]  /*0900*/  @P1 LEA R2, P2, R6.reuse, UR6, 0x2 ;  /* 0x0000000606021c11 */ /* 0x044fe2000f8410ff */
[----:B------:R-:W-:Y:S01]  /*0910*/  @P1 IMAD.WIDE R4, R3, 0x4, R4 ;  /* 0x0000000403041825 */ /* 0x000fe200078e0204 */
[----:B------:R-:W-:Y:S01]  /*0920*/  @!P0 IADD3 R17, PT, PT, R13, UR4, RZ ;  /* 0x000000040d118c10 */ /* 0x000fe2000fffe0ff */
[----:B0-----:R-:W2:Y:S01]  /*0930*/  @P1 LDG.E R11, desc[UR18][R10.64] ;  /* 0x000000120a0b1981 */ /* 0x001ea2000c1e1900 */
[----:B------:R-:W-:Y:S01]  /*0940*/  @P1 LEA.HI.X R3, R6, UR7, R7, 0x2, P2 ;  /* 0x0000000706031c11 */ /* 0x000fe200090f1407 */
[----:B------:R-:W-:Y:S01]  /*0950*/  @!P0 IMAD R19, R19, UR20, R0 ;  /* 0x0000001413138c24 */ /* 0x000fe2000f8e0200 */
[----:B---3--:R-:W-:Y:S01]  /*0960*/  MOV R6, UR12 ;  /* 0x0000000c00067c02 */ /* 0x008fe20008000f00 */
[----:B------:R-:W-:Y:S01]  /*0970*/  @P1 IMAD.WIDE R14, R15, 0x4, R4 ;  /* 0x000000040f0e1825 */ /* 0x000fe200078e0204 */
[----:B------:R-:W-:Y:S01]  /*0980*/  MOV R7, UR13 ;  /* 0x0000000d00077c02 */ /* 0x000fe20008000f00 */
[----:B------:R-:W2:Y:S01]  /*0990*/  @P1 LDG.E R4, desc[UR18][R4.64] ;  /* 0x0000001204041981 */ /* 0x000ea2000c1e1900 */
[----:B------:R-:W-:-:S02]  /*09a0*/  MOV R8, UR14 ;  /* 0x0000000e00087c02 */ /* 0x000fc40008000f00 */
[----:B------:R-:W-:Y:S01]  /*09b0*/  MOV R9, UR15 ;  /* 0x0000000f00097c02 */ /* 0x000fe20008000f00 */
[----:B------:R-:W-:Y:S01]  /*09c0*/  @!P0 IMAD.WIDE.U32 R6, R17, 0x4, R6 ;  /* 0x0000000411068825 */ /* 0x000fe200078e0006 */
[----:B------:R-:W3:Y:S03]  /*09d0*/  @P1 LDG.E R14, desc[UR18][R14.64] ;  /* 0x000000120e0e1981 */ /* 0x000ee6000c1e1900 */
[----:B------:R-:W-:Y:S01]  /*09e0*/  @!P0 IMAD.WIDE R8, R19, 0x4, R8 ;  /* 0x0000000413088825 */ /* 0x000fe200078e0208 */
[----:B------:R-:W3:Y:S04]  /*09f0*/  @P1 LDG.E R2, desc[UR18][R2.64+0x4] ;  /* 0x0000041202021981 */ /* 0x000ee8000c1e1900 */
[----:B------:R-:W4:Y:S04]  /*0a00*/  @!P0 LDG.E R7, desc[UR18][R6.64] ;  /* 0x0000001206078981 */ /* 0x000f28000c1e1900 */
[----:B------:R-:W4:Y:S01]  /*0a10*/  @!P0 LDG.E R8, desc[UR18][R8.64] ;  /* 0x0000001208088981 */ /* 0x000f22000c1e1900 */
[----:B--2---:R-:W-:-:S04]  /*0a20*/  @P1 FFMA R11, R11, R4, R12 ;  /* 0x000000040b0b1223 */ /* 0x004fc8000000000c */
[----:B---3--:R-:W-:-:S04]  /*0a30*/  @P1 FFMA R12, R2, R14, R11 ;  /* 0x0000000e020c1223 */ /* 0x008fc8000000000b */
[----:B----4-:R-:W-:-:S07]  /*0a40*/  @!P0 FFMA R12, R7, R8, R12 ;  /* 0x00000008070c8223 */ /* 0x010fce000000000c */
.L_x_6:
[----:B------:R-:W1:Y:S01]  /*0a50*/  LDC.64 R2, c[0x0][0x390] ;  /* 0x0000e400ff027b82 */ /* 0x000e620000000a00 */
[----:B------:R-:W-:-:S05]  /*0a60*/  IADD3 R13, PT, PT, R0, R13, RZ ;  /* 0x0000000d000d7210 */ /* 0x000fca0007ffe0ff */
[----:B-1----:R-:W-:-:S05]  /*0a70*/  IMAD.WIDE R2, R13, 0x4, R2 ;  /* 0x000000040d027825 */ /* 0x002fca00078e0202 */
[----:B0-----:R-:W-:Y:S01]  /*0a80*/  STG.E desc[UR18][R2.64], R12 ;  /* 0x0000000c02007986 */ /* 0x001fe2000c101912 */
[----:B------:R-:W-:Y:S05]  /*0a90*/  EXIT ;  /* 0x000000000000794d */ /* 0x000fea0003800000 */
.L_x_8:
        /* <DEDUP_REMOVED lines=14> */
.L_x_12:


//--------------------- .text._Z9matrixAddPfS_S_i --------------------------
	.section	.text._Z9matrixAddPfS_S_i,"ax",@progbits
	.align	128
        .global         _Z9matrixAddPfS_S_i
        .type           _Z9matrixAddPfS_S_i,@function
        .size           _Z9matrixAddPfS_S_i,(.L_x_13 - _Z9matrixAddPfS_S_i)
        .other          _Z9matrixAddPfS_S_i,@"STO_CUDA_ENTRY STV_DEFAULT"
_Z9matrixAddPfS_S_i:
.text._Z9matrixAddPfS_S_i:
[----:B------:R-:W-:Y:S01]  /*0000*/  LDC R1, c[0x0][0x37c] ;  /* 0x0000df00ff017b82 */ /* 0x000fe20000000800 */
[----:B------:R-:W0:Y:S07]  /*0010*/  S2R R3, SR_TID.Y ;  /* 0x0000000000037919 */ /* 0x000e2e0000002200 */
[----:B------:R-:W0:Y:S01]  /*0020*/  LDC R0, c[0x0][0x364] ;  /* 0x0000d900ff007b82 */ /* 0x000e220000000800 */
[----:B------:R-:W1:Y:S01]  /*0030*/  LDCU UR6, c[0x0][0x398] ;  /* 0x00007300ff0677ac */ /* 0x000e620008000800 */
[----:B------:R-:W2:Y:S06]  /*0040*/  S2R R2, SR_TID.X ;  /* 0x0000000000027919 */ /* 0x000eac0000002100 */
[----:B------:R-:W0:Y:S08]  /*0050*/  S2UR UR4, SR_CTAID.Y ;  /* 0x00000000000479c3 */ /* 0x000e300000002600 */
[----:B------:R-:W2:Y:S08]  /*0060*/  S2UR UR5, SR_CTAID.X ;  /* 0x00000000000579c3 */ /* 0x000eb00000002500 */
[----:B------:R-:W2:Y:S01]  /*0070*/  LDC R7, c[0x0][0x360] ;  /* 0x0000d800ff077b82 */ /* 0x000ea20000000800 */
[----:B0-----:R-:W-:-:S02]  /*0080*/  IMAD R0, R0, UR4, R3 ;  /* 0x0000000400007c24 */ /* 0x001fc4000f8e0203 */
[----:B--2---:R-:W-:-:S05]  /*0090*/  IMAD R7, R7, UR5, R2 ;  /* 0x0000000507077c24 */ /* 0x004fca000f8e0202 */
[----:B------:R-:W-:-:S04]  /*00a0*/  VIMNMX R2, PT, PT, R0, R7, !PT ;  /* 0x0000000700027248 */ /* 0x000fc80007fe0100 */
[----:B-1----:R-:W-:-:S13]  /*00b0*/  ISETP.GE.AND P0, PT, R2, UR6, PT ;  /* 0x0000000602007c0c */ /* 0x002fda000bf06270 */
[----:B------:R-:W-:Y:S05]  /*00c0*/  @P0 EXIT ;  /* 0x000000000000094d */ /* 0x000fea0003800000 */
[----:B------:R-:W0:Y:S01]  /*00d0*/  LDC.64 R2, c[0x0][0x380] ;  /* 0x0000e000ff027b82 */ /* 0x000e220000000a00 */
[----:B------:R-:W1:Y:S01]  /*00e0*/  LDCU.64 UR4, c[0x0][0x358] ;  /* 0x00006b00ff0477ac */ /* 0x000e620008000a00 */
[----:B------:R-:W-:-:S06]  /*00f0*/  IMAD R9, R0, UR6, R7 ;  /* 0x0000000600097c24 */ /* 0x000fcc000f8e0207 */
[----:B------:R-:W2:Y:S08]  /*0100*/  LDC.64 R4, c[0x0][0x388] ;  /* 0x0000e200ff047b82 */ /* 0x000eb00000000a00 */
[----:B------:R-:W3:Y:S01]  /*0110*/  LDC.64 R6, c[0x0][0x390] ;  /* 0x0000e400ff067b82 */ /* 0x000ee20000000a00 */
[----:B0-----:R-:W-:-:S06]  /*0120*/  IMAD.WIDE R2, R9, 0x4, R2 ;  /* 0x0000000409027825 */ /* 0x001fcc00078e0202 */
[----:B-1----:R-:W4:Y:S01]  /*0130*/  LDG.E R2, desc[UR4][R2.64] ;  /* 0x0000000402027981 */ /* 0x002f22000c1e1900 */
[----:B--2---:R-:W-:-:S06]  /*0140*/  IMAD.WIDE R4, R9, 0x4, R4 ;  /* 0x0000000409047825 */ /* 0x004fcc00078e0204 */
[----:B------:R-:W4:Y:S01]  /*0150*/  LDG.E R5, desc[UR4][R4.64] ;  /* 0x0000000404057981 */ /* 0x000f22000c1e1900 */
[----:B---3--:R-:W-:-:S04]  /*0160*/  IMAD.WIDE R6, R9, 0x4, R6 ;  /* 0x0000000409067825 */ /* 0x008fc800078e0206 */
[----:B----4-:R-:W-:-:S05]  /*0170*/  FADD R9, R2, R5 ;  /* 0x0000000502097221 */ /* 0x010fca0000000000 */
[----:B------:R-:W-:Y:S01]  /*0180*/  STG.E desc[UR4][R6.64], R9 ;  /* 0x0000000906007986 */ /* 0x000fe2000c101904 */
[----:B------:R-:W-:Y:S05]  /*0190*/  EXIT ;  /* 0x000000000000794d */ /* 0x000fea0003800000 */
.L_x_9:
        /* <DEDUP_REMOVED lines=14> */
.L_x_13:


//--------------------- .nv.shared.reserved.0     --------------------------
	.section	.nv.shared.reserved.0,"aw",@nobits
	.weak		__nv_reservedSMEM_offset_0_alias
	.size		__nv_reservedSMEM_offset_0_alias, 0, 64
	.other		__nv_reservedSMEM_offset_0_alias,@"STO_CUDA_RESERVED_SHARED STV_DEFAULT"
__nv_reservedSMEM_offset_0_alias:
	.zero		0
	.zero		64


//--------------------- .nv.shared._Z23matrixMultiplyOptimizedPfS_S_i --------------------------
	.section	.nv.shared._Z23matrixMultiplyOptimizedPfS_S_i,"aw",@nobits
	.sectionflags	@""
	.align	4
.nv.shared._Z23matrixMultiplyOptimizedPfS_S_i:
	.zero		9216


//--------------------- .nv.constant0._Z12warmupKernelv --------------------------
	.section	.nv.constant0._Z12warmupKernelv,"a",@progbits
	.sectionflags	@""
	.align	4
.nv.constant0._Z12warmupKernelv:
	.zero		896


//--------------------- .nv.constant0._Z23matrixMultiplyOptimizedPfS_S_i --------------------------
	.section	.nv.constant0._Z23matrixMultiplyOptimizedPfS_S_i,"a",@progbits
	.sectionflags	@""
	.align	4
.nv.constant0._Z23matrixMultiplyOptimizedPfS_S_i:
	.zero		924


//--------------------- .nv.constant0._Z14matrixMultiplyPfS_S_i --------------------------
	.section	.nv.constant0._Z14matrixMultiplyPfS_S_i,"a",@progbits
	.sectionflags	@""
	.align	4
.nv.constant0._Z14matrixMultiplyPfS_S_i:
	.zero		924


//--------------------- .nv.constant0._Z9matrixAddPfS_S_i --------------------------
	.section	.nv.constant0._Z9matrixAddPfS_S_i,"a",@progbits
	.sectionflags	@""
	.align	4
.nv.constant0._Z9matrixAddPfS_S_i:
	.zero		924


//--------------------- SYMBOLS --------------------------

	.type		.nv.reservedSmem.offset0,@object
	.size		.nv.reservedSmem.offset0,0x4
	.type		.nv.reservedSmem.cap,@object
	.size		.nv.reservedSmem.cap,0x4
